//
// Generated by NVIDIA NVVM Compiler
//
// Compiler Build ID: CL-36424714
// Cuda compilation tools, release 13.0, V13.0.88
// Based on NVVM 20.0.0
//

.version 9.0
.target sm_100
.address_size 64

	// .globl	my_kernel_kernel0
// _ZZ17my_kernel_kernel0E18PaddedInput_shared has been demoted
// _ZZ17my_kernel_kernel0E18placeholder_shared has been demoted

.visible .entry my_kernel_kernel0(
	.param .u64 .ptr .align 1 my_kernel_kernel0_param_0,
	.param .u64 .ptr .align 1 my_kernel_kernel0_param_1,
	.param .u64 .ptr .align 1 my_kernel_kernel0_param_2,
	.param .u64 .ptr .align 1 my_kernel_kernel0_param_3
)
{
	.reg .pred 	%p<9>;
	.reg .b16 	%rs<94>;
	.reg .b32 	%r<130>;
	.reg .b32 	%f<77>;
	.reg .b64 	%rd<41>;
	// demoted variable
	.shared .align 4 .b8 _ZZ17my_kernel_kernel0E18PaddedInput_shared[10240];
	// demoted variable
	.shared .align 4 .b8 _ZZ17my_kernel_kernel0E18placeholder_shared[5120];
	ld.param.u64 	%rd7, [my_kernel_kernel0_param_0];
	ld.param.u64 	%rd8, [my_kernel_kernel0_param_1];
	ld.param.u64 	%rd5, [my_kernel_kernel0_param_2];
	ld.param.u64 	%rd6, [my_kernel_kernel0_param_3];
	cvta.to.global.u64 	%rd1, %rd7;
	cvta.to.global.u64 	%rd2, %rd8;
	mov.u32 	%r1, %tid.x;
	shl.b32 	%r24, %r1, 2;
	mov.u32 	%r2, %ctaid.x;
	shr.u32 	%r25, %r2, 5;
	mul.lo.s32 	%r26, %r25, 40960;
	shr.u32 	%r27, %r2, 2;
	and.b32  	%r3, %r27, 7;
	mul.lo.s32 	%r28, %r3, 640;
	or.b32  	%r4, %r28, %r26;
	and.b32  	%r29, %r24, 3968;
	shl.b32 	%r30, %r2, 5;
	and.b32  	%r31, %r30, 96;
	and.b32  	%r32, %r1, 31;
	or.b32  	%r33, %r29, %r32;
	or.b32  	%r5, %r33, %r31;
	shr.u32 	%r6, %r1, 3;
	and.b32  	%r7, %r1, 7;
	setp.gt.u32 	%p1, %r1, 319;
	selp.b32 	%r34, 163840, 0, %p1;
	add.s32 	%r35, %r24, -1280;
	setp.lt.u32 	%p2, %r1, 320;
	selp.b32 	%r36, %r24, %r35, %p2;
	mul.hi.u32 	%r37, %r36, -858993459;
	shr.u32 	%r38, %r37, 7;
	cvt.u16.u32 	%rs12, %r24;
	mul.hi.u16 	%rs13, %rs12, 3277;
	shr.u16 	%rs14, %rs13, 3;
	mul.lo.s16 	%rs15, %rs14, 160;
	sub.s16 	%rs16, %rs12, %rs15;
	mul.lo.s16 	%rs17, %rs16, 205;
	shr.u16 	%rs18, %rs17, 13;
	mul.wide.u16 	%r39, %rs18, 160;
	shr.u16 	%rs19, %rs13, 1;
	mul.lo.s16 	%rs20, %rs19, 40;
	sub.s16 	%rs21, %rs12, %rs20;
	cvt.u32.u16 	%r40, %rs21;
	or.b32  	%r41, %r34, %r40;
	mad.lo.s32 	%r42, %r38, 5120, %r41;
	add.s32 	%r8, %r42, %r39;
	shl.b32 	%r43, %r1, 4;
	mov.u32 	%r44, _ZZ17my_kernel_kernel0E18PaddedInput_shared;
	add.s32 	%r9, %r44, %r43;
	or.b32  	%r45, %r24, 1;
	add.s32 	%r46, %r24, -1279;
	selp.b32 	%r47, %r45, %r46, %p2;
	mul.hi.u32 	%r48, %r47, -858993459;
	shr.u32 	%r49, %r48, 7;
	cvt.u16.u32 	%rs22, %r45;
	mul.hi.u16 	%rs23, %rs22, 3277;
	shr.u16 	%rs24, %rs23, 3;
	mul.lo.s16 	%rs25, %rs24, 160;
	sub.s16 	%rs26, %rs22, %rs25;
	mul.lo.s16 	%rs27, %rs26, 205;
	shr.u16 	%rs28, %rs27, 13;
	mul.wide.u16 	%r50, %rs28, 160;
	shr.u16 	%rs29, %rs23, 1;
	mul.lo.s16 	%rs30, %rs29, 40;
	sub.s16 	%rs31, %rs22, %rs30;
	cvt.u32.u16 	%r51, %rs31;
	or.b32  	%r52, %r34, %r51;
	mad.lo.s32 	%r53, %r49, 5120, %r52;
	add.s32 	%r10, %r53, %r50;
	or.b32  	%r54, %r24, 2;
	add.s32 	%r55, %r24, -1278;
	selp.b32 	%r56, %r54, %r55, %p2;
	mul.hi.u32 	%r57, %r56, -858993459;
	shr.u32 	%r58, %r57, 7;
	cvt.u16.u32 	%rs32, %r54;
	mul.hi.u16 	%rs33, %rs32, 3277;
	shr.u16 	%rs34, %rs33, 3;
	mul.lo.s16 	%rs35, %rs34, 160;
	sub.s16 	%rs36, %rs32, %rs35;
	mul.lo.s16 	%rs37, %rs36, 205;
	shr.u16 	%rs38, %rs37, 13;
	mul.wide.u16 	%r59, %rs38, 160;
	shr.u16 	%rs39, %rs33, 1;
	mul.lo.s16 	%rs40, %rs39, 40;
	sub.s16 	%rs41, %rs32, %rs40;
	cvt.u32.u16 	%r60, %rs41;
	or.b32  	%r61, %r34, %r60;
	mad.lo.s32 	%r62, %r58, 5120, %r61;
	add.s32 	%r11, %r62, %r59;
	or.b32  	%r63, %r24, 3;
	add.s32 	%r64, %r24, -1277;
	selp.b32 	%r65, %r63, %r64, %p2;
	mul.hi.u32 	%r66, %r65, -858993459;
	shr.u32 	%r67, %r66, 7;
	cvt.u16.u32 	%rs42, %r63;
	mul.hi.u16 	%rs43, %rs42, 3277;
	shr.u16 	%rs44, %rs43, 3;
	mul.lo.s16 	%rs45, %rs44, 160;
	sub.s16 	%rs46, %rs42, %rs45;
	mul.lo.s16 	%rs47, %rs46, 205;
	shr.u16 	%rs48, %rs47, 13;
	mul.wide.u16 	%r68, %rs48, 160;
	shr.u16 	%rs49, %rs43, 1;
	mul.lo.s16 	%rs50, %rs49, 40;
	sub.s16 	%rs51, %rs42, %rs50;
	cvt.u32.u16 	%r69, %rs51;
	or.b32  	%r70, %r34, %r69;
	mad.lo.s32 	%r71, %r67, 5120, %r70;
	add.s32 	%r12, %r71, %r68;
	add.s16 	%rs52, %rs12, 768;
	mul.hi.u16 	%rs53, %rs52, 3277;
	shr.u16 	%rs1, %rs53, 3;
	add.s16 	%rs54, %rs12, 2048;
	mul.hi.u16 	%rs55, %rs54, 3277;
	shr.u16 	%rs56, %rs55, 3;
	mul.lo.s16 	%rs57, %rs56, 160;
	sub.s16 	%rs58, %rs54, %rs57;
	mul.lo.s16 	%rs59, %rs58, 205;
	shr.u16 	%rs2, %rs59, 13;
	shr.u16 	%rs60, %rs55, 1;
	mul.lo.s16 	%rs61, %rs60, 40;
	sub.s16 	%rs3, %rs54, %rs61;
	add.s16 	%rs62, %rs12, 769;
	mul.hi.u16 	%rs63, %rs62, 3277;
	shr.u16 	%rs4, %rs63, 3;
	add.s16 	%rs64, %rs12, 2049;
	mul.hi.u16 	%rs65, %rs64, 3277;
	shr.u16 	%rs66, %rs65, 3;
	mul.lo.s16 	%rs67, %rs66, 160;
	sub.s16 	%rs68, %rs64, %rs67;
	mul.lo.s16 	%rs69, %rs68, 205;
	shr.u16 	%rs5, %rs69, 13;
	shr.u16 	%rs70, %rs65, 1;
	mul.lo.s16 	%rs71, %rs70, 40;
	sub.s16 	%rs6, %rs64, %rs71;
	add.s16 	%rs72, %rs12, 770;
	mul.hi.u16 	%rs73, %rs72, 3277;
	shr.u16 	%rs7, %rs73, 3;
	add.s16 	%rs74, %rs12, 2050;
	mul.hi.u16 	%rs75, %rs74, 3277;
	shr.u16 	%rs76, %rs75, 3;
	mul.lo.s16 	%rs77, %rs76, 160;
	sub.s16 	%rs78, %rs74, %rs77;
	mul.lo.s16 	%rs79, %rs78, 205;
	shr.u16 	%rs8, %rs79, 13;
	shr.u16 	%rs80, %rs75, 1;
	mul.lo.s16 	%rs81, %rs80, 40;
	sub.s16 	%rs9, %rs74, %rs81;
	add.s16 	%rs82, %rs12, 771;
	mul.hi.u16 	%rs83, %rs82, 3277;
	shr.u16 	%rs84, %rs83, 3;
	cvt.u64.u16 	%rd3, %rs84;
	add.s16 	%rs85, %rs12, 2051;
	mul.hi.u16 	%rs86, %rs85, 3277;
	shr.u16 	%rs87, %rs86, 3;
	mul.lo.s16 	%rs88, %rs87, 160;
	sub.s16 	%rs89, %rs85, %rs88;
	mul.lo.s16 	%rs90, %rs89, 205;
	shr.u16 	%rs10, %rs90, 13;
	shr.u16 	%rs91, %rs86, 1;
	mul.lo.s16 	%rs92, %rs91, 40;
	sub.s16 	%rs11, %rs85, %rs92;
	mov.u32 	%r72, _ZZ17my_kernel_kernel0E18placeholder_shared;
	add.s32 	%r13, %r72, %r24;
	mad.lo.s32 	%r14, %r6, 160, %r44;
	and.b32  	%r73, %r24, 28;
	add.s32 	%r74, %r73, %r72;
	add.s32 	%r15, %r74, 256;
	mov.f32 	%f73, 0f00000000;
	mov.b32 	%r127, 0;
	prmt.b32 	%r82, %r83, %r84, 0x3340U;
	mov.f32 	%f74, %f73;
	mov.f32 	%f75, %f73;
	mov.f32 	%f76, %f73;
$L__BB0_1:
	setp.gt.u32 	%p3, %r1, 639;
	bar.sync 	0;
	mad.lo.s32 	%r17, %r127, 40, %r4;
	@%p3 bra 	$L__BB0_3;
	add.s32 	%r75, %r17, %r8;
	mul.wide.u32 	%rd9, %r75, 4;
	add.s64 	%rd10, %rd1, %rd9;
	ld.global.nc.f32 	%f14, [%rd10];
	st.shared.f32 	[%r9], %f14;
	add.s32 	%r76, %r17, %r10;
	mul.wide.u32 	%rd11, %r76, 4;
	add.s64 	%rd12, %rd1, %rd11;
	ld.global.nc.f32 	%f15, [%rd12];
	st.shared.f32 	[%r9+4], %f15;
	add.s32 	%r77, %r17, %r11;
	mul.wide.u32 	%rd13, %r77, 4;
	add.s64 	%rd14, %rd1, %rd13;
	ld.global.nc.f32 	%f16, [%rd14];
	st.shared.f32 	[%r9+8], %f16;
	add.s32 	%r78, %r17, %r12;
	mul.wide.u32 	%rd15, %r78, 4;
	add.s64 	%rd16, %rd1, %rd15;
	ld.global.nc.f32 	%f17, [%rd16];
	st.shared.f32 	[%r9+12], %f17;
$L__BB0_3:
	setp.gt.u32 	%p4, %r1, 127;
	@%p4 bra 	$L__BB0_5;
	cvt.u64.u32 	%rd17, %r17;
	mov.b16 	%rs93, 5120;
	mov.b32 	%r79, {%rs93, %rs2};
	cvt.u32.u16 	%r80, %rs1;
	prmt.b32 	%r81, %r80, 65440, 0x3340U;
	prmt.b32 	%r85, %r81, %r82, 0x5410U;
	cvt.u32.u16 	%r86, %rs3;
	dp2a.lo.u32.u32 	%r87, %r79, %r85, %r86;
	cvt.u64.u32 	%rd18, %r87;
	add.s64 	%rd19, %rd17, %rd18;
	shl.b64 	%rd20, %rd19, 2;
	add.s64 	%rd21, %rd1, %rd20;
	ld.global.nc.f32 	%f18, [%rd21+655360];
	st.shared.f32 	[%r9+8192], %f18;
	mov.b32 	%r88, {%rs93, %rs5};
	cvt.u32.u16 	%r89, %rs4;
	prmt.b32 	%r90, %r89, 65440, 0x3340U;
	prmt.b32 	%r91, %r90, %r82, 0x5410U;
	cvt.u32.u16 	%r92, %rs6;
	dp2a.lo.u32.u32 	%r93, %r88, %r91, %r92;
	cvt.u64.u32 	%rd22, %r93;
	add.s64 	%rd23, %rd17, %rd22;
	shl.b64 	%rd24, %rd23, 2;
	add.s64 	%rd25, %rd1, %rd24;
	ld.global.nc.f32 	%f19, [%rd25+655360];
	st.shared.f32 	[%r9+8196], %f19;
	mov.b32 	%r94, {%rs93, %rs8};
	cvt.u32.u16 	%r95, %rs7;
	prmt.b32 	%r96, %r95, 65440, 0x3340U;
	prmt.b32 	%r97, %r96, %r82, 0x5410U;
	cvt.u32.u16 	%r98, %rs9;
	dp2a.lo.u32.u32 	%r99, %r94, %r97, %r98;
	cvt.u64.u32 	%rd26, %r99;
	add.s64 	%rd27, %rd17, %rd26;
	shl.b64 	%rd28, %rd27, 2;
	add.s64 	%rd29, %rd1, %rd28;
	ld.global.nc.f32 	%f20, [%rd29+655360];
	st.shared.f32 	[%r9+8200], %f20;
	mov.b32 	%r100, {%rs93, %rs10};
	cvt.u32.u64 	%r101, %rd3;
	prmt.b32 	%r102, %r101, 65440, 0x3340U;
	prmt.b32 	%r103, %r102, %r82, 0x5410U;
	cvt.u32.u16 	%r104, %rs11;
	dp2a.lo.u32.u32 	%r105, %r100, %r103, %r104;
	cvt.u64.u32 	%rd30, %r105;
	add.s64 	%rd31, %rd17, %rd30;
	shl.b64 	%rd32, %rd31, 2;
	add.s64 	%rd33, %rd1, %rd32;
	ld.global.nc.f32 	%f21, [%rd33+655360];
	st.shared.f32 	[%r9+8204], %f21;
$L__BB0_5:
	setp.gt.u32 	%p5, %r1, 767;
	mad.lo.s32 	%r106, %r127, 5120, %r5;
	mul.wide.u32 	%rd34, %r106, 4;
	add.s64 	%rd4, %rd2, %rd34;
	ld.global.nc.f32 	%f22, [%rd4];
	st.shared.f32 	[%r13], %f22;
	@%p5 bra 	$L__BB0_7;
	ld.global.nc.f32 	%f23, [%rd4+8192];
	st.shared.f32 	[%r13+2048], %f23;
$L__BB0_7:
	setp.gt.u32 	%p6, %r1, 255;
	@%p6 bra 	$L__BB0_9;
	ld.global.nc.f32 	%f24, [%rd4+16384];
	st.shared.f32 	[%r13+4096], %f24;
$L__BB0_9:
	bar.sync 	0;
	mov.b32 	%r129, 8;
	mov.u32 	%r128, %r15;
$L__BB0_10:
	add.s32 	%r108, %r14, %r129;
	ld.shared.f32 	%f25, [%r108+-8];
	ld.shared.f32 	%f26, [%r128+-256];
	fma.rn.f32 	%f27, %f25, %f26, %f73;
	ld.shared.f32 	%f28, [%r128+-224];
	fma.rn.f32 	%f29, %f25, %f28, %f74;
	ld.shared.f32 	%f30, [%r128+-192];
	fma.rn.f32 	%f31, %f25, %f30, %f75;
	ld.shared.f32 	%f32, [%r128+-160];
	fma.rn.f32 	%f33, %f25, %f32, %f76;
	ld.shared.f32 	%f34, [%r108+-4];
	ld.shared.f32 	%f35, [%r128+-128];
	fma.rn.f32 	%f36, %f34, %f35, %f27;
	ld.shared.f32 	%f37, [%r128+-96];
	fma.rn.f32 	%f38, %f34, %f37, %f29;
	ld.shared.f32 	%f39, [%r128+-64];
	fma.rn.f32 	%f40, %f34, %f39, %f31;
	ld.shared.f32 	%f41, [%r128+-32];
	fma.rn.f32 	%f42, %f34, %f41, %f33;
	ld.shared.f32 	%f43, [%r108];
	ld.shared.f32 	%f44, [%r128];
	fma.rn.f32 	%f45, %f43, %f44, %f36;
	ld.shared.f32 	%f46, [%r128+32];
	fma.rn.f32 	%f47, %f43, %f46, %f38;
	ld.shared.f32 	%f48, [%r128+64];
	fma.rn.f32 	%f49, %f43, %f48, %f40;
	ld.shared.f32 	%f50, [%r128+96];
	fma.rn.f32 	%f51, %f43, %f50, %f42;
	ld.shared.f32 	%f52, [%r108+4];
	ld.shared.f32 	%f53, [%r128+128];
	fma.rn.f32 	%f73, %f52, %f53, %f45;
	ld.shared.f32 	%f54, [%r128+160];
	fma.rn.f32 	%f74, %f52, %f54, %f47;
	ld.shared.f32 	%f55, [%r128+192];
	fma.rn.f32 	%f75, %f52, %f55, %f49;
	ld.shared.f32 	%f56, [%r128+224];
	fma.rn.f32 	%f76, %f52, %f56, %f51;
	add.s32 	%r129, %r129, 16;
	add.s32 	%r128, %r128, 512;
	setp.ne.s32 	%p7, %r129, 168;
	@%p7 bra 	$L__BB0_10;
	add.s32 	%r127, %r127, 1;
	setp.ne.s32 	%p8, %r127, 4;
	@%p8 bra 	$L__BB0_1;
	cvta.to.global.u64 	%rd35, %rd6;
	cvta.to.global.u64 	%rd36, %rd5;
	shl.b32 	%r109, %r2, 5;
	and.b32  	%r110, %r109, 96;
	or.b32  	%r111, %r110, %r7;
	mul.wide.u32 	%rd37, %r111, 4;
	add.s64 	%rd38, %rd35, %rd37;
	ld.global.nc.f32 	%f57, [%rd38];
	add.f32 	%f58, %f73, %f57;
	max.f32 	%f59, %f58, 0f00000000;
	shl.b32 	%r112, %r1, 9;
	and.b32  	%r113, %r112, 393216;
	shl.b32 	%r114, %r2, 10;
	and.b32  	%r115, %r114, 2147450880;
	shl.b32 	%r116, %r1, 7;
	and.b32  	%r117, %r116, 28672;
	shl.b32 	%r118, %r3, 9;
	shl.b32 	%r119, %r6, 7;
	and.b32  	%r120, %r119, 384;
	or.b32  	%r121, %r115, %r7;
	add.s32 	%r122, %r121, %r113;
	or.b32  	%r123, %r122, %r110;
	or.b32  	%r124, %r123, %r117;
	or.b32  	%r125, %r124, %r118;
	or.b32  	%r126, %r125, %r120;
	mul.wide.u32 	%rd39, %r126, 4;
	add.s64 	%rd40, %rd36, %rd39;
	st.global.f32 	[%rd40], %f59;
	ld.global.nc.f32 	%f60, [%rd38+32];
	add.f32 	%f61, %f74, %f60;
	max.f32 	%f62, %f61, 0f00000000;
	st.global.f32 	[%rd40+32], %f62;
	ld.global.nc.f32 	%f63, [%rd38+64];
	add.f32 	%f64, %f75, %f63;
	max.f32 	%f65, %f64, 0f00000000;
	st.global.f32 	[%rd40+64], %f65;
	ld.global.nc.f32 	%f66, [%rd38+96];
	add.f32 	%f67, %f76, %f66;
	max.f32 	%f68, %f67, 0f00000000;
	st.global.f32 	[%rd40+96], %f68;
	ret;

}


// ===== COMPILED SASS (sm_100) =====

	.target	sm_100

	.elftype	@"ET_EXEC"


//--------------------- .note.nv.tkinfo           --------------------------
	.section	.note.nv.tkinfo,"",@"SHT_NOTE"
	.sectionflags	@"SHF_NOTE_NV_TKINFO"
	.tkinfo
        /*0018*/ 	.word	0x00000002
        /*0030*/ 	.string	""
        /*0030*/ 	.string	"ptxas"
        /*0030*/ 	.string	"Cuda compilation tools, release 13.0, V13.0.88"
        /*0030*/ 	.string	"Build cuda_13.0.r13.0/compiler.36424714_0"
        /*0030*/ 	.string	"-arch sm_100 -m 64 "



//--------------------- .note.nv.cuinfo           --------------------------
	.section	.note.nv.cuinfo,"",@"SHT_NOTE"
	.sectionflags	@"SHF_NOTE_NV_CUINFO"
        /*0018*/ 	.short	0x0002
        /*001a*/ 	.short	0x0064
        /*001c*/ 	.short	0x0082
	.zero		2


//--------------------- .nv.info                  --------------------------
	.section	.nv.info,"",@"SHT_CUDA_INFO"
	.align	4


	//----- nvinfo : EIATTR_REGCOUNT
	.align		4
        /*0000*/ 	.byte	0x04, 0x2f
        /*0002*/ 	.short	(.L_1 - .L_0)
	.align		4
.L_0:
        /*0004*/ 	.word	index@(my_kernel_kernel0)
        /*0008*/ 	.word	0x00000020


	//----- nvinfo : EIATTR_FRAME_SIZE
	.align		4
.L_1:
        /*000c*/ 	.byte	0x04, 0x11
        /*000e*/ 	.short	(.L_3 - .L_2)
	.align		4
.L_2:
        /*0010*/ 	.word	index@(my_kernel_kernel0)
        /*0014*/ 	.word	0x00000000


	//----- nvinfo : EIATTR_MIN_STACK_SIZE
	.align		4
.L_3:
        /*0018*/ 	.byte	0x04, 0x12
        /*001a*/ 	.short	(.L_5 - .L_4)
	.align		4
.L_4:
        /*001c*/ 	.word	index@(my_kernel_kernel0)
        /*0020*/ 	.word	0x00000000
.L_5:


//--------------------- .nv.compat                --------------------------
	.section	.nv.compat,"",@"SHT_CUDA_COMPAT_INFO"
	.align	4
        /*0000*/ 	.byte	0x02, 0x09, 0x00, 0x00, 0x02, 0x02, 0x01, 0x00, 0x02, 0x05, 0x05, 0x00, 0x03, 0x07, 0x01, 0x01
        /*0010*/ 	.byte	0x02, 0x03, 0x00, 0x00, 0x02, 0x06, 0x01, 0x00, 0x04, 0x0b, 0x08, 0x00, 0x09, 0x00, 0x00, 0x00
        /*0020*/ 	.byte	0x00, 0x00, 0x00, 0x00


//--------------------- .nv.info.my_kernel_kernel0 --------------------------
	.section	.nv.info.my_kernel_kernel0,"",@"SHT_CUDA_INFO"
	.sectionflags	@""
	.align	4


	//----- nvinfo : EIATTR_CUDA_API_VERSION
	.align		4
        /*0000*/ 	.byte	0x04, 0x37
        /*0002*/ 	.short	(.L_7 - .L_6)
.L_6:
        /*0004*/ 	.word	0x00000082


	//----- nvinfo : EIATTR_KPARAM_INFO
	.align		4
.L_7:
        /*0008*/ 	.byte	0x04, 0x17
        /*000a*/ 	.short	(.L_9 - .L_8)
.L_8:
        /*000c*/ 	.word	0x00000000
        /*0010*/ 	.short	0x0003
        /*0012*/ 	.short	0x0018
        /*0014*/ 	.byte	0x00, 0xf5, 0x21, 0x00


	//----- nvinfo : EIATTR_KPARAM_INFO
	.align		4
.L_9:
        /*0018*/ 	.byte	0x04, 0x17
        /*001a*/ 	.short	(.L_11 - .L_10)
.L_10:
        /*001c*/ 	.word	0x00000000
        /*0020*/ 	.short	0x0002
        /*0022*/ 	.short	0x0010
        /*0024*/ 	.byte	0x00, 0xf5, 0x21, 0x00


	//----- nvinfo : EIATTR_KPARAM_INFO
	.align		4
.L_11:
        /*0028*/ 	.byte	0x04, 0x17
        /*002a*/ 	.short	(.L_13 - .L_12)
.L_12:
        /*002c*/ 	.word	0x00000000
        /*0030*/ 	.short	0x0001
        /*0032*/ 	.short	0x0008
        /*0034*/ 	.byte	0x00, 0xf5, 0x21, 0x00


	//----- nvinfo : EIATTR_KPARAM_INFO
	.align		4
.L_13:
        /*0038*/ 	.byte	0x04, 0x17
        /*003a*/ 	.short	(.L_15 - .L_14)
.L_14:
        /*003c*/ 	.word	0x00000000
        /*0040*/ 	.short	0x0000
        /*0042*/ 	.short	0x0000
        /*0044*/ 	.byte	0x00, 0xf5, 0x21, 0x00


	//----- nvinfo : EIATTR_SPARSE_MMA_MASK
	.align		4
.L_15:
        /*0048*/ 	.byte	0x03, 0x50
        /*004a*/ 	.short	0x0000


	//----- nvinfo : EIATTR_MAXREG_COUNT
	.align		4
        /*004c*/ 	.byte	0x03, 0x1b
        /*004e*/ 	.short	0x00ff


	//----- nvinfo : EIATTR_NUM_BARRIERS
	.align		4
        /*0050*/ 	.byte	0x02, 0x4c
        /*0052*/ 	.byte	0x01
	.zero		1


	//----- nvinfo : EIATTR_MERCURY_ISA_VERSION
	.align		4
        /*0054*/ 	.byte	0x03, 0x5f
        /*0056*/ 	.short	0x0101


	//----- nvinfo : EIATTR_VRC_CTA_INIT_COUNT
	.align		4
        /*0058*/ 	.byte	0x02, 0x4a
	.zero		1
	.zero		1


	//----- nvinfo : EIATTR_EXIT_INSTR_OFFSETS
	.align		4
        /*005c*/ 	.byte	0x04, 0x1c
        /*005e*/ 	.short	(.L_17 - .L_16)


	//   ....[0]....
.L_16:
        /*0060*/ 	.word	0x00002360


	//----- nvinfo : EIATTR_CRS_STACK_SIZE
	.align		4
.L_17:
        /*0064*/ 	.byte	0x04, 0x1e
        /*0066*/ 	.short	(.L_19 - .L_18)
.L_18:
        /*0068*/ 	.word	0x00000000


	//----- nvinfo : EIATTR_CBANK_PARAM_SIZE
	.align		4
.L_19:
        /*006c*/ 	.byte	0x03, 0x19
        /*006e*/ 	.short	0x0020


	//----- nvinfo : EIATTR_PARAM_CBANK
	.align		4
        /*0070*/ 	.byte	0x04, 0x0a
        /*0072*/ 	.short	(.L_21 - .L_20)
	.align		4
.L_20:
        /*0074*/ 	.word	index@(.nv.constant0.my_kernel_kernel0)
        /*0078*/ 	.short	0x0380
        /*007a*/ 	.short	0x0020


	//----- nvinfo : EIATTR_SW_WAR
	.align		4
.L_21:
        /*007c*/ 	.byte	0x04, 0x36
        /*007e*/ 	.short	(.L_23 - .L_22)
.L_22:
        /*0080*/ 	.word	0x00000008
.L_23:


//--------------------- .nv.callgraph             --------------------------
	.section	.nv.callgraph,"",@"SHT_CUDA_CALLGRAPH"
	.align	4
	.sectionentsize	8
	.align		4
        /*0000*/ 	.word	0x00000000
	.align		4
        /*0004*/ 	.word	0xffffffff
	.align		4
        /*0008*/ 	.word	0x00000000
	.align		4
        /*000c*/ 	.word	0xfffffffe
	.align		4
        /*0010*/ 	.word	0x00000000
	.align		4
        /*0014*/ 	.word	0xfffffffd
	.align		4
        /*0018*/ 	.word	0x00000000
	.align		4
        /*001c*/ 	.word	0xfffffffc


//--------------------- .text.my_kernel_kernel0   --------------------------
	.section	.text.my_kernel_kernel0,"ax",@progbits
	.align	128
        .global         my_kernel_kernel0
        .type           my_kernel_kernel0,@function
        .size           my_kernel_kernel0,(.L_x_7 - my_kernel_kernel0)
        .other          my_kernel_kernel0,@"STO_CUDA_ENTRY STV_DEFAULT"
my_kernel_kernel0:
.text.my_kernel_kernel0:
[----:B------:R-:W-:Y:S01]  /*0000*/  LDC R1, c[0x0][0x37c] ;  /* 0x0000df00ff017b82 */ /* 0x000fe20000000800 */
[----:B------:R-:W0:Y:S01]  /*0010*/  S2R R0, SR_TID.X ;  /* 0x0000000000007919 */ /* 0x000e220000002100 */
[----:B------:R-:W-:Y:S01]  /*0020*/  UMOV UR5, 0x3340 ;  /* 0x0000334000057882 */ /* 0x000fe20000000000 */
[----:B------:R-:W-:-:S05]  /*0030*/  UPRMT UR4, UR4, 0x3340, UR4 ;  /* 0x0000334004047896 */ /* 0x000fca0008000004 */
[----:B------:R-:W1:Y:S01]  /*0040*/  S2UR UR9, SR_CTAID.X ;  /* 0x00000000000979c3 */ /* 0x000e620000002500 */
[----:B------:R-:W2:Y:S01]  /*0050*/  LDCU.64 UR10, c[0x0][0x358] ;  /* 0x00006b00ff0a77ac */ /* 0x000ea20008000a00 */
[C---:B0-----:R-:W-:Y:S01]  /*0060*/  IMAD.SHL.U32 R2, R0.reuse, 0x4, RZ ;  /* 0x0000000400027824 */ /* 0x041fe200078e00ff */
[C---:B------:R-:W-:Y:S02]  /*0070*/  SHF.L.U32 R19, R0.reuse, 0x2, RZ ;  /* 0x0000000200137819 */ /* 0x040fe400000006ff */
[----:B------:R-:W-:Y:S01]  /*0080*/  ISETP.GE.U32.AND P1, PT, R0, 0x140, PT ;  /* 0x000001400000780c */ /* 0x000fe20003f26070 */
[C---:B------:R-:W-:Y:S01]  /*0090*/  VIADD R16, R2.reuse, 0x800 ;  /* 0x0000080002107836 */ /* 0x040fe20000000000 */
[C---:B------:R-:W-:Y:S01]  /*00a0*/  LOP3.LUT R20, R2.reuse, 0xffff, RZ, 0xc0, !PT ;  /* 0x0000ffff02147812 */ /* 0x040fe200078ec0ff */
[----:B------:R-:W-:Y:S01]  /*00b0*/  VIADD R4, R19, 0x800 ;  /* 0x0000080013047836 */ /* 0x000fe20000000000 */
[----:B------:R-:W-:Y:S02]  /*00c0*/  IADD3 R14, PT, PT, R2, 0x1, RZ ;  /* 0x00000001020e7810 */ /* 0x000fe40007ffe0ff */
[----:B------:R-:W-:Y:S01]  /*00d0*/  LOP3.LUT R3, R16, 0xffff, RZ, 0xc0, !PT ;  /* 0x0000ffff10037812 */ /* 0x000fe200078ec0ff */
[----:B------:R-:W-:Y:S01]  /*00e0*/  IMAD R20, R20, 0xccd, RZ ;  /* 0x00000ccd14147824 */ /* 0x000fe200078e02ff */
[----:B------:R-:W-:-:S02]  /*00f0*/  LOP3.LUT R9, R4, 0xffff, RZ, 0xc0, !PT ;  /* 0x0000ffff04097812 */ /* 0x000fc400078ec0ff */
[----:B------:R-:W-:Y:S01]  /*0100*/  ISETP.GT.U32.AND P0, PT, R0, 0x13f, PT ;  /* 0x0000013f0000780c */ /* 0x000fe20003f04070 */
[----:B------:R-:W-:Y:S02]  /*0110*/  IMAD R3, R3, 0xccd, RZ ;  /* 0x00000ccd03037824 */ /* 0x000fe400078e02ff */
[----:B------:R-:W-:-:S03]  /*0120*/  IMAD R9, R9, 0xccd, RZ ;  /* 0x00000ccd09097824 */ /* 0x000fc600078e02ff */
[----:B------:R-:W-:Y:S01]  /*0130*/  SHF.R.U32.HI R5, RZ, 0x13, R3 ;  /* 0x00000013ff057819 */ /* 0x000fe20000011603 */
[----:B------:R-:W-:-:S03]  /*0140*/  VIADD R3, R2, 0x801 ;  /* 0x0000080102037836 */ /* 0x000fc60000000000 */
[----:B------:R-:W-:Y:S02]  /*0150*/  PRMT R6, R5, 0x9910, RZ ;  /* 0x0000991005067816 */ /* 0x000fe400000000ff */
[----:B------:R-:W-:Y:S02]  /*0160*/  LOP3.LUT R7, R3, 0xffff, RZ, 0xc0, !PT ;  /* 0x0000ffff03077812 */ /* 0x000fe400078ec0ff */
[----:B------:R-:W-:Y:S01]  /*0170*/  IADD3 R5, PT, PT, R19, 0x801, RZ ;  /* 0x0000080113057810 */ /* 0x000fe20007ffe0ff */
[----:B------:R-:W-:Y:S02]  /*0180*/  IMAD R6, R6, 0xa0, RZ ;  /* 0x000000a006067824 */ /* 0x000fe400078e02ff */
[----:B------:R-:W-:Y:S01]  /*0190*/  IMAD R8, R7, 0xccd, RZ ;  /* 0x00000ccd07087824 */ /* 0x000fe200078e02ff */
[----:B------:R-:W-:Y:S01]  /*01a0*/  LOP3.LUT R10, R5, 0xffff, RZ, 0xc0, !PT ;  /* 0x0000ffff050a7812 */ /* 0x000fe200078ec0ff */
[----:B------:R-:W-:Y:S01]  /*01b0*/  IMAD.MOV R12, RZ, RZ, -R6 ;  /* 0x000000ffff0c7224 */ /* 0x000fe200078e0a06 */
[----:B------:R-:W-:Y:S01]  /*01c0*/  SHF.R.U32.HI R6, RZ, 0x11, R9 ;  /* 0x00000011ff067819 */ /* 0x000fe20000011609 */
[----:B------:R-:W-:Y:S01]  /*01d0*/  VIADD R7, R2, 0x802 ;  /* 0x0000080202077836 */ /* 0x000fe20000000000 */
[----:B------:R-:W-:Y:S01]  /*01e0*/  SHF.R.U32.HI R8, RZ, 0x13, R8 ;  /* 0x00000013ff087819 */ /* 0x000fe20000011608 */
[----:B------:R-:W-:Y:S01]  /*01f0*/  IMAD R11, R10, 0xccd, RZ ;  /* 0x00000ccd0a0b7824 */ /* 0x000fe200078e02ff */
[----:B------:R-:W-:-:S02]  /*0200*/  PRMT R9, R12, 0x7710, RZ ;  /* 0x000077100c097816 */ /* 0x000fc400000000ff */
[----:B------:R-:W-:Y:S02]  /*0210*/  PRMT R8, R8, 0x9910, RZ ;  /* 0x0000991008087816 */ /* 0x000fe400000000ff */
[----:B------:R-:W-:Y:S01]  /*0220*/  PRMT R12, R6, 0x9910, RZ ;  /* 0x00009910060c7816 */ /* 0x000fe200000000ff */
[----:B------:R-:W-:Y:S01]  /*0230*/  IMAD.IADD R16, R16, 0x1, R9 ;  /* 0x0000000110107824 */ /* 0x000fe200078e0209 */
[----:B------:R-:W-:Y:S02]  /*0240*/  LOP3.LUT R10, R7, 0xffff, RZ, 0xc0, !PT ;  /* 0x0000ffff070a7812 */ /* 0x000fe400078ec0ff */
[----:B------:R-:W-:Y:S02]  /*0250*/  MOV R6, R8 ;  /* 0x0000000800067202 */ /* 0x000fe40000000f00 */
[----:B------:R-:W-:Y:S01]  /*0260*/  SHF.R.U32.HI R11, RZ, 0x11, R11 ;  /* 0x00000011ff0b7819 */ /* 0x000fe2000001160b */
[----:B------:R-:W-:Y:S01]  /*0270*/  IMAD R10, R10, 0xccd, RZ ;  /* 0x00000ccd0a0a7824 */ /* 0x000fe200078e02ff */
[----:B------:R-:W-:Y:S01]  /*0280*/  PRMT R16, R16, 0x9910, RZ ;  /* 0x0000991010107816 */ /* 0x000fe200000000ff */
[----:B------:R-:W-:Y:S01]  /*0290*/  IMAD R6, R6, 0xa0, RZ ;  /* 0x000000a006067824 */ /* 0x000fe200078e02ff */
[----:B------:R-:W-:Y:S01]  /*02a0*/  PRMT R13, R11, 0x9910, RZ ;  /* 0x000099100b0d7816 */ /* 0x000fe200000000ff */
[----:B------:R-:W-:Y:S01]  /*02b0*/  IMAD.MOV.U32 R11, RZ, RZ, R12 ;  /* 0x000000ffff0b7224 */ /* 0x000fe200078e000c */
[----:B------:R-:W-:Y:S01]  /*02c0*/  SHF.R.U32.HI R8, RZ, 0x13, R10 ;  /* 0x00000013ff087819 */ /* 0x000fe2000001160a */
[----:B------:R-:W-:Y:S01]  /*02d0*/  IMAD.MOV R6, RZ, RZ, -R6 ;  /* 0x000000ffff067224 */ /* 0x000fe200078e0a06 */
[----:B------:R-:W-:Y:S01]  /*02e0*/  SHF.R.U32.HI R9, RZ, 0x11, R10 ;  /* 0x00000011ff097819 */ /* 0x000fe2000001160a */
[----:B------:R-:W-:Y:S01]  /*02f0*/  IMAD R11, R11, 0x28, RZ ;  /* 0x000000280b0b7824 */ /* 0x000fe200078e02ff */
[----:B------:R-:W-:Y:S01]  /*0300*/  MOV R10, R13 ;  /* 0x0000000d000a7202 */ /* 0x000fe20000000f00 */
[----:B------:R-:W-:Y:S01]  /*0310*/  VIADD R13, R2, 0xfffffb00 ;  /* 0xfffffb00020d7836 */ /* 0x000fe20000000000 */
[----:B------:R-:W-:Y:S01]  /*0320*/  PRMT R8, R8, 0x9910, RZ ;  /* 0x0000991008087816 */ /* 0x000fe200000000ff */
[----:B------:R-:W-:Y:S01]  /*0330*/  IMAD.MOV R11, RZ, RZ, -R11 ;  /* 0x000000ffff0b7224 */ /* 0x000fe200078e0a0b */
[----:B------:R-:W-:Y:S01]  /*0340*/  PRMT R6, R6, 0x7710, RZ ;  /* 0x0000771006067816 */ /* 0x000fe200000000ff */
[----:B------:R-:W-:Y:S01]  /*0350*/  IMAD R10, R10, 0x28, RZ ;  /* 0x000000280a0a7824 */ /* 0x000fe200078e02ff */
[----:B------:R-:W-:-:S02]  /*0360*/  PRMT R9, R9, 0x9910, RZ ;  /* 0x0000991009097816 */ /* 0x000fc400000000ff */
[----:B------:R-:W-:Y:S01]  /*0370*/  IADD3 R3, PT, PT, R3, R6, RZ ;  /* 0x0000000603037210 */ /* 0x000fe20007ffe0ff */
[----:B------:R-:W-:Y:S01]  /*0380*/  IMAD R6, R8, 0xa0, RZ ;  /* 0x000000a008067824 */ /* 0x000fe200078e02ff */
[----:B------:R-:W-:Y:S01]  /*0390*/  PRMT R11, R11, 0x7710, RZ ;  /* 0x000077100b0b7816 */ /* 0x000fe200000000ff */
[----:B------:R-:W-:Y:S01]  /*03a0*/  IMAD.MOV R10, RZ, RZ, -R10 ;  /* 0x000000ffff0a7224 */ /* 0x000fe200078e0a0a */
[----:B------:R-:W-:Y:S01]  /*03b0*/  SEL R13, R2, R13, !P1 ;  /* 0x0000000d020d7207 */ /* 0x000fe20004800000 */
[----:B------:R-:W-:Y:S01]  /*03c0*/  IMAD R8, R9, 0x28, RZ ;  /* 0x0000002809087824 */ /* 0x000fe200078e02ff */
[----:B------:R-:W-:Y:S01]  /*03d0*/  IADD3 R9, PT, PT, RZ, -R6, RZ ;  /* 0x80000006ff097210 */ /* 0x000fe20007ffe0ff */
[----:B------:R-:W-:Y:S01]  /*03e0*/  IMAD.IADD R4, R4, 0x1, R11 ;  /* 0x0000000104047824 */ /* 0x000fe200078e020b */
[----:B------:R-:W-:Y:S01]  /*03f0*/  IADD3 R6, PT, PT, R2, 0x803, RZ ;  /* 0x0000080302067810 */ /* 0x000fe20007ffe0ff */
[----:B------:R-:W-:Y:S01]  /*0400*/  IMAD.MOV R11, RZ, RZ, -R8 ;  /* 0x000000ffff0b7224 */ /* 0x000fe200078e0a08 */
[----:B------:R-:W-:Y:S01]  /*0410*/  PRMT R10, R10, 0x7710, RZ ;  /* 0x000077100a0a7816 */ /* 0x000fe200000000ff */
[----:B------:R-:W-:Y:S01]  /*0420*/  IMAD.HI.U32 R13, R13, -0x33333333, RZ ;  /* 0xcccccccd0d0d7827 */ /* 0x000fe200078e00ff */
[----:B------:R-:W-:-:S02]  /*0430*/  PRMT R8, R9, 0x7710, RZ ;  /* 0x0000771009087816 */ /* 0x000fc400000000ff */
[----:B------:R-:W-:Y:S01]  /*0440*/  LOP3.LUT R9, R6, 0xffff, RZ, 0xc0, !PT ;  /* 0x0000ffff06097812 */ /* 0x000fe200078ec0ff */
[----:B------:R-:W-:Y:S01]  /*0450*/  IMAD.IADD R5, R5, 0x1, R10 ;  /* 0x0000000105057824 */ /* 0x000fe200078e020a */
[----:B------:R-:W-:Y:S01]  /*0460*/  PRMT R10, R11, 0x7710, RZ ;  /* 0x000077100b0a7816 */ /* 0x000fe200000000ff */
[----:B------:R-:W-:Y:S01]  /*0470*/  IMAD.IADD R15, R7, 0x1, R8 ;  /* 0x00000001070f7824 */ /* 0x000fe200078e0208 */
[----:B------:R-:W-:Y:S01]  /*0480*/  SHF.R.U32.HI R8, RZ, 0x11, R20 ;  /* 0x00000011ff087819 */ /* 0x000fe20000011614 */
[----:B------:R-:W-:Y:S01]  /*0490*/  IMAD R9, R9, 0xccd, RZ ;  /* 0x00000ccd09097824 */ /* 0x000fe200078e02ff */
[----:B------:R-:W-:Y:S01]  /*04a0*/  SEL R12, RZ, 0x28000, !P0 ;  /* 0x00028000ff0c7807 */ /* 0x000fe20004000000 */
[----:B------:R-:W-:Y:S01]  /*04b0*/  IMAD.IADD R7, R7, 0x1, R10 ;  /* 0x0000000107077824 */ /* 0x000fe200078e020a */
[----:B------:R-:W-:Y:S01]  /*04c0*/  PRMT R10, R8, 0x9910, RZ ;  /* 0x00009910080a7816 */ /* 0x000fe200000000ff */
[----:B------:R-:W-:Y:S01]  /*04d0*/  VIADD R11, R2, 0x2 ;  /* 0x00000002020b7836 */ /* 0x000fe20000000000 */
[----:B------:R-:W-:-:S02]  /*04e0*/  SHF.R.U32.HI R8, RZ, 0x13, R9 ;  /* 0x00000013ff087819 */ /* 0x000fc40000011609 */
[----:B------:R-:W-:Y:S02]  /*04f0*/  SHF.R.U32.HI R9, RZ, 0x11, R9 ;  /* 0x00000011ff097819 */ /* 0x000fe40000011609 */
[----:B------:R-:W-:Y:S01]  /*0500*/  PRMT R17, R8, 0x9910, RZ ;  /* 0x0000991008117816 */ /* 0x000fe200000000ff */
[----:B------:R-:W-:Y:S01]  /*0510*/  IMAD R8, R10, 0x28, RZ ;  /* 0x000000280a087824 */ /* 0x000fe200078e02ff */
[----:B------:R-:W-:Y:S02]  /*0520*/  PRMT R9, R9, 0x9910, RZ ;  /* 0x0000991009097816 */ /* 0x000fe400000000ff */
[----:B------:R-:W-:Y:S02]  /*0530*/  MOV R10, R17 ;  /* 0x00000011000a7202 */ /* 0x000fe40000000f00 */
[----:B------:R-:W-:Y:S01]  /*0540*/  IADD3 R21, PT, PT, RZ, -R8, RZ ;  /* 0x80000008ff157210 */ /* 0x000fe20007ffe0ff */
[----:B------:R-:W-:Y:S01]  /*0550*/  IMAD.MOV.U32 R17, RZ, RZ, R9 ;  /* 0x000000ffff117224 */ /* 0x000fe200078e0009 */
[----:B------:R-:W-:Y:S01]  /*0560*/  LOP3.LUT R8, R14, 0xffff, RZ, 0xc0, !PT ;  /* 0x0000ffff0e087812 */ /* 0x000fe200078ec0ff */
[----:B------:R-:W-:Y:S01]  /*0570*/  IMAD R10, R10, 0xa0, RZ ;  /* 0x000000a00a0a7824 */ /* 0x000fe200078e02ff */
[----:B------:R-:W-:Y:S01]  /*0580*/  PRMT R21, R21, 0x7710, RZ ;  /* 0x0000771015157816 */ /* 0x000fe200000000ff */
[----:B------:R-:W-:Y:S01]  /*0590*/  IMAD R17, R17, 0x28, RZ ;  /* 0x0000002811117824 */ /* 0x000fe200078e02ff */
[----:B------:R-:W-:Y:S01]  /*05a0*/  SHF.R.U32.HI R13, RZ, 0x7, R13 ;  /* 0x00000007ff0d7819 */ /* 0x000fe2000001160d */
[C---:B------:R-:W-:Y:S01]  /*05b0*/  VIADD R9, R2.reuse, 0x3 ;  /* 0x0000000302097836 */ /* 0x040fe20000000000 */
[----:B------:R-:W-:Y:S01]  /*05c0*/  SHF.R.U32.HI R20, RZ, 0x13, R20 ;  /* 0x00000013ff147819 */ /* 0x000fe20000011614 */
[----:B------:R-:W-:Y:S01]  /*05d0*/  IMAD.MOV R18, RZ, RZ, -R10 ;  /* 0x000000ffff127224 */ /* 0x000fe200078e0a0a */
[----:B------:R-:W-:Y:S01]  /*05e0*/  LOP3.LUT R10, R11, 0xffff, RZ, 0xc0, !PT ;  /* 0x0000ffff0b0a7812 */ /* 0x000fe200078ec0ff */
[----:B------:R-:W-:Y:S01]  /*05f0*/  IMAD.MOV R23, RZ, RZ, -R17 ;  /* 0x000000ffff177224 */ /* 0x000fe200078e0a11 */
[----:B------:R-:W-:Y:S01]  /*0600*/  IADD3 R17, PT, PT, R2, R21, RZ ;  /* 0x0000001502117210 */ /* 0x000fe20007ffe0ff */
[----:B------:R-:W-:Y:S01]  /*0610*/  IMAD R8, R8, 0xccd, RZ ;  /* 0x00000ccd08087824 */ /* 0x000fe200078e02ff */
[----:B------:R-:W-:Y:S01]  /*0620*/  LOP3.LUT R22, R9, 0xffff, RZ, 0xc0, !PT ;  /* 0x0000ffff09167812 */ /* 0x000fe200078ec0ff */
[----:B------:R-:W-:Y:S01]  /*0630*/  IMAD R10, R10, 0xccd, RZ ;  /* 0x00000ccd0a0a7824 */ /* 0x000fe200078e02ff */
[----:B------:R-:W-:-:S02]  /*0640*/  PRMT R21, R18, 0x7710, RZ ;  /* 0x0000771012157816 */ /* 0x000fc400000000ff */
[----:B------:R-:W-:Y:S01]  /*0650*/  LOP3.LUT R18, R12, 0xffff, R17, 0xf8, !PT ;  /* 0x0000ffff0c127812 */ /* 0x000fe200078ef811 */
[----:B------:R-:W-:Y:S01]  /*0660*/  IMAD R25, R22, 0xccd, RZ ;  /* 0x00000ccd16197824 */ /* 0x000fe200078e02ff */
[----:B------:R-:W-:Y:S01]  /*0670*/  PRMT R23, R23, 0x7710, RZ ;  /* 0x0000771017177816 */ /* 0x000fe200000000ff */
[C---:B------:R-:W-:Y:S01]  /*0680*/  IMAD.IADD R17, R6.reuse, 0x1, R21 ;  /* 0x0000000106117824 */ /* 0x040fe200078e0215 */
[----:B------:R-:W-:Y:S01]  /*0690*/  SHF.R.U32.HI R22, RZ, 0x11, R8 ;  /* 0x00000011ff167819 */ /* 0x000fe20000011608 */
[----:B------:R-:W-:Y:S01]  /*06a0*/  IMAD R18, R13, 0x1400, R18 ;  /* 0x000014000d127824 */ /* 0x000fe200078e0212 */
[----:B------:R-:W-:Y:S01]  /*06b0*/  SHF.R.U32.HI R13, RZ, 0x13, R8 ;  /* 0x00000013ff0d7819 */ /* 0x000fe20000011608 */
[----:B------:R-:W-:Y:S01]  /*06c0*/  IMAD.IADD R6, R6, 0x1, R23 ;  /* 0x0000000106067824 */ /* 0x000fe200078e0217 */
[--C-:B------:R-:W-:Y:S01]  /*06d0*/  SHF.R.U32.HI R23, RZ, 0x13, R10.reuse ;  /* 0x00000013ff177819 */ /* 0x100fe2000001160a */
[----:B------:R-:W0:Y:S01]  /*06e0*/  S2R R21, SR_CgaCtaId ;  /* 0x0000000000157919 */ /* 0x000e220000008800 */
[----:B------:R-:W-:-:S02]  /*06f0*/  SHF.R.U32.HI R24, RZ, 0x11, R10 ;  /* 0x00000011ff187819 */ /* 0x000fc4000001160a */
[----:B------:R-:W-:Y:S02]  /*0700*/  PRMT R22, R22, 0x9910, RZ ;  /* 0x0000991016167816 */ /* 0x000fe400000000ff */
[--C-:B------:R-:W-:Y:S02]  /*0710*/  SHF.R.U32.HI R8, RZ, 0x13, R25.reuse ;  /* 0x00000013ff087819 */ /* 0x100fe40000011619 */
[----:B------:R-:W-:Y:S02]  /*0720*/  SHF.R.U32.HI R10, RZ, 0x11, R25 ;  /* 0x00000011ff0a7819 */ /* 0x000fe40000011619 */
[----:B------:R-:W-:Y:S02]  /*0730*/  PRMT R25, R13, 0x9910, RZ ;  /* 0x000099100d197816 */ /* 0x000fe400000000ff */
[----:B------:R-:W-:Y:S02]  /*0740*/  PRMT R26, R23, 0x9910, RZ ;  /* 0x00009910171a7816 */ /* 0x000fe400000000ff */
[----:B------:R-:W-:Y:S01]  /*0750*/  PRMT R13, R24, 0x9910, RZ ;  /* 0x00009910180d7816 */ /* 0x000fe200000000ff */
[----:B------:R-:W-:Y:S01]  /*0760*/  IMAD.MOV.U32 R24, RZ, RZ, R22 ;  /* 0x000000ffff187224 */ /* 0x000fe200078e0016 */
[----:B------:R-:W-:-:S02]  /*0770*/  MOV R23, R25 ;  /* 0x0000001900177202 */ /* 0x000fc40000000f00 */
[----:B------:R-:W-:Y:S01]  /*0780*/  MOV R22, R26 ;  /* 0x0000001a00167202 */ /* 0x000fe20000000f00 */
[----:B------:R-:W-:Y:S01]  /*0790*/  IMAD R24, R24, 0x28, RZ ;  /* 0x0000002818187824 */ /* 0x000fe200078e02ff */
[----:B------:R-:W-:Y:S01]  /*07a0*/  PRMT R8, R8, 0x9910, RZ ;  /* 0x0000991008087816 */ /* 0x000fe200000000ff */
[----:B------:R-:W-:Y:S01]  /*07b0*/  IMAD R23, R23, 0xa0, RZ ;  /* 0x000000a017177824 */ /* 0x000fe200078e02ff */
[----:B------:R-:W-:Y:S01]  /*07c0*/  PRMT R10, R10, 0x9910, RZ ;  /* 0x000099100a0a7816 */ /* 0x000fe200000000ff */
[----:B------:R-:W-:Y:S01]  /*07d0*/  IMAD R22, R22, 0xa0, RZ ;  /* 0x000000a016167824 */ /* 0x000fe200078e02ff */
[----:B------:R-:W-:Y:S01]  /*07e0*/  IADD3 R24, PT, PT, RZ, -R24, RZ ;  /* 0x80000018ff187210 */ /* 0x000fe20007ffe0ff */
[----:B------:R-:W-:Y:S01]  /*07f0*/  IMAD.MOV R25, RZ, RZ, -R23 ;  /* 0x000000ffff197224 */ /* 0x000fe200078e0a17 */
        /* <DEDUP_REMOVED lines=9> */
[C---:B------:R-:W-:Y:S01]  /*0890*/  VIADD R25, R2.reuse, 0xfffffb01 ;  /* 0xfffffb0102197836 */ /* 0x040fe20000000000 */
[----:B------:R-:W-:Y:S01]  /*08a0*/  IADD3 R24, PT, PT, RZ, -R24, RZ ;  /* 0x80000018ff187210 */ /* 0x000fe20007ffe0ff */
[----:B------:R-:W-:Y:S01]  /*08b0*/  VIADD R22, R2, 0xfffffb02 ;  /* 0xfffffb0202167836 */ /* 0x000fe20000000000 */
[----:B------:R-:W-:Y:S01]  /*08c0*/  PRMT R28, R23, 0x7710, RZ ;  /* 0x00007710171c7816 */ /* 0x000fe200000000ff */
[----:B------:R-:W-:Y:S01]  /*08d0*/  IMAD R20, R20, 0xa0, RZ ;  /* 0x000000a014147824 */ /* 0x000fe200078e02ff */
[----:B------:R-:W-:Y:S01]  /*08e0*/  IADD3 R23, PT, PT, RZ, -R10, RZ ;  /* 0x8000000aff177210 */ /* 0x000fe20007ffe0ff */
[----:B------:R-:W-:Y:S01]  /*08f0*/  IMAD.IADD R10, R11, 0x1, R26 ;  /* 0x000000010b0a7824 */ /* 0x000fe200078e021a */
[C---:B------:R-:W-:Y:S01]  /*0900*/  IADD3 R8, PT, PT, R14.reuse, R13, RZ ;  /* 0x0000000d0e087210 */ /* 0x040fe20007ffe0ff */
[----:B------:R-:W-:Y:S01]  /*0910*/  IMAD.IADD R13, R14, 0x1, R27 ;  /* 0x000000010e0d7824 */ /* 0x000fe200078e021b */
[----:B------:R-:W-:Y:S01]  /*0920*/  PRMT R26, R24, 0x7710, RZ ;  /* 0x00007710181a7816 */ /* 0x000fe200000000ff */
[----:B------:R-:W-:Y:S01]  /*0930*/  VIADD R24, R2, 0xfffffb03 ;  /* 0xfffffb0302187836 */ /* 0x000fe20000000000 */
[----:B------:R-:W-:-:S02]  /*0940*/  SEL R14, R14, R25, !P1 ;  /* 0x000000190e0e7207 */ /* 0x000fc40004800000 */
[----:B------:R-:W-:Y:S02]  /*0950*/  IADD3 R25, PT, PT, R11, R28, RZ ;  /* 0x0000001c0b197210 */ /* 0x000fe40007ffe0ff */
[----:B------:R-:W-:Y:S01]  /*0960*/  PRMT R28, R23, 0x7710, RZ ;  /* 0x00007710171c7816 */ /* 0x000fe200000000ff */
[----:B------:R-:W-:Y:S01]  /*0970*/  IMAD.HI.U32 R14, R14, -0x33333333, RZ ;  /* 0xcccccccd0e0e7827 */ /* 0x000fe200078e00ff */
[C---:B------:R-:W-:Y:S02]  /*0980*/  SEL R23, R9.reuse, R24, !P1 ;  /* 0x0000001809177207 */ /* 0x040fe40004800000 */
[----:B------:R-:W-:Y:S01]  /*0990*/  MOV R24, 0x400 ;  /* 0x0000040000187802 */ /* 0x000fe20000000f00 */
[----:B------:R-:W-:Y:S01]  /*09a0*/  IMAD.IADD R27, R9, 0x1, R28 ;  /* 0x00000001091b7824 */ /* 0x000fe200078e021c */
[----:B------:R-:W-:Y:S01]  /*09b0*/  SEL R22, R11, R22, !P1 ;  /* 0x000000160b167207 */ /* 0x000fe20004800000 */
[----:B------:R-:W-:Y:S01]  /*09c0*/  IMAD.HI.U32 R23, R23, -0x33333333, RZ ;  /* 0xcccccccd17177827 */ /* 0x000fe200078e00ff */
[----:B------:R-:W-:-:S02]  /*09d0*/  IADD3 R11, PT, PT, R9, R26, RZ ;  /* 0x0000001a090b7210 */ /* 0x000fc40007ffe0ff */
[----:B------:R-:W-:Y:S01]  /*09e0*/  IADD3 R26, PT, PT, R24, 0x2800, RZ ;  /* 0x00002800181a7810 */ /* 0x000fe20007ffe0ff */
[----:B------:R-:W-:Y:S01]  /*09f0*/  IMAD.HI.U32 R22, R22, -0x33333333, RZ ;  /* 0xcccccccd16167827 */ /* 0x000fe200078e00ff */
[----:B0-----:R-:W-:Y:S02]  /*0a00*/  LEA R9, R21, R24, 0x18 ;  /* 0x0000001815097211 */ /* 0x001fe400078ec0ff */
[----:B------:R-:W-:Y:S02]  /*0a10*/  SHF.R.U32.HI R24, RZ, 0x7, R14 ;  /* 0x00000007ff187819 */ /* 0x000fe4000001160e */
[C---:B------:R-:W-:Y:S02]  /*0a20*/  LOP3.LUT R29, R12.reuse, 0xffff, R13, 0xf8, !PT ;  /* 0x0000ffff0c1d7812 */ /* 0x040fe400078ef80d */
[C---:B------:R-:W-:Y:S01]  /*0a30*/  LOP3.LUT R13, R12.reuse, 0xffff, R25, 0xf8, !PT ;  /* 0x0000ffff0c0d7812 */ /* 0x040fe200078ef819 */
[C---:B------:R-:W-:Y:S01]  /*0a40*/  VIADD R25, R19.reuse, 0x302 ;  /* 0x0000030213197836 */ /* 0x040fe20000000000 */
[----:B------:R-:W-:Y:S01]  /*0a50*/  LOP3.LUT R14, R12, 0xffff, R27, 0xf8, !PT ;  /* 0x0000ffff0c0e7812 */ /* 0x000fe200078ef81b */
[----:B------:R-:W-:Y:S01]  /*0a60*/  IMAD R12, R24, 0x1400, R29 ;  /* 0x00001400180c7824 */ /* 0x000fe200078e021d */
[----:B------:R-:W-:Y:S01]  /*0a70*/  SHF.R.U32.HI R23, RZ, 0x7, R23 ;  /* 0x00000007ff177819 */ /* 0x000fe20000011617 */
[----:B------:R-:W-:Y:S01]  /*0a80*/  VIADD R24, R19, 0x300 ;  /* 0x0000030013187836 */ /* 0x000fe20000000000 */
[----:B------:R-:W-:-:S02]  /*0a90*/  SHF.R.U32.HI R22, RZ, 0x7, R22 ;  /* 0x00000007ff167819 */ /* 0x000fc40000011616 */
[----:B------:R-:W-:Y:S01]  /*0aa0*/  LOP3.LUT R25, R25, 0xffff, RZ, 0xc0, !PT ;  /* 0x0000ffff19197812 */ /* 0x000fe200078ec0ff */
[----:B------:R-:W-:Y:S01]  /*0ab0*/  IMAD R14, R23, 0x1400, R14 ;  /* 0x00001400170e7824 */ /* 0x000fe200078e020e */
[----:B------:R-:W-:Y:S01]  /*0ac0*/  LOP3.LUT R24, R24, 0xffff, RZ, 0xc0, !PT ;  /* 0x0000ffff18187812 */ /* 0x000fe200078ec0ff */
[----:B------:R-:W-:Y:S01]  /*0ad0*/  IMAD R13, R22, 0x1400, R13 ;  /* 0x00001400160d7824 */ /* 0x000fe200078e020d */
[----:B------:R-:W-:Y:S01]  /*0ae0*/  IADD3 R22, PT, PT, R19, 0x301, RZ ;  /* 0x0000030113167810 */ /* 0x000fe20007ffe0ff */
[----:B------:R-:W-:Y:S01]  /*0af0*/  IMAD R25, R25, 0xccd, RZ ;  /* 0x00000ccd19197824 */ /* 0x000fe200078e02ff */
[----:B------:R-:W-:Y:S01]  /*0b00*/  MOV R27, UR5 ;  /* 0x00000005001b7c02 */ /* 0x000fe20008000f00 */
[----:B------:R-:W-:Y:S01]  /*0b10*/  IMAD R24, R24, 0xccd, RZ ;  /* 0x00000ccd18187824 */ /* 0x000fe200078e02ff */
[----:B------:R-:W-:Y:S01]  /*0b20*/  LOP3.LUT R22, R22, 0xffff, RZ, 0xc0, !PT ;  /* 0x0000ffff16167812 */ /* 0x000fe200078ec0ff */
[----:B------:R-:W-:Y:S01]  /*0b30*/  VIADD R19, R19, 0x303 ;  /* 0x0000030313137836 */ /* 0x000fe20000000000 */
[----:B------:R-:W-:-:S02]  /*0b40*/  LEA R21, R21, R26, 0x18 ;  /* 0x0000001a15157211 */ /* 0x000fc400078ec0ff */
[----:B------:R-:W-:Y:S01]  /*0b50*/  SHF.R.U32.HI R23, RZ, 0x13, R24 ;  /* 0x00000013ff177819 */ /* 0x000fe20000011618 */
[----:B------:R-:W-:Y:S01]  /*0b60*/  IMAD R22, R22, 0xccd, RZ ;  /* 0x00000ccd16167824 */ /* 0x000fe200078e02ff */
[----:B------:R-:W-:Y:S02]  /*0b70*/  MOV R24, UR5 ;  /* 0x0000000500187c02 */ /* 0x000fe40008000f00 */
[----:B------:R-:W-:Y:S02]  /*0b80*/  LOP3.LUT R19, R19, 0xffff, RZ, 0xc0, !PT ;  /* 0x0000ffff13137812 */ /* 0x000fe400078ec0ff */
[----:B------:R-:W-:Y:S02]  /*0b90*/  PRMT R23, R23, R24, 0xffa0 ;  /* 0x0000ffa017177416 */ /* 0x000fe40000000018 */
[----:B------:R-:W-:Y:S01]  /*0ba0*/  SHF.R.U32.HI R24, RZ, 0x13, R25 ;  /* 0x00000013ff187819 */ /* 0x000fe20000011619 */
[----:B------:R-:W-:Y:S01]  /*0bb0*/  IMAD.U32 R25, RZ, RZ, UR5 ;  /* 0x00000005ff197e24 */ /* 0x000fe2000f8e00ff */
[----:B------:R-:W-:Y:S01]  /*0bc0*/  SHF.R.U32.HI R22, RZ, 0x13, R22 ;  /* 0x00000013ff167819 */ /* 0x000fe20000011616 */
[----:B------:R-:W-:Y:S01]  /*0bd0*/  IMAD R19, R19, 0xccd, RZ ;  /* 0x00000ccd13137824 */ /* 0x000fe200078e02ff */
[----:B------:R-:W-:Y:S01]  /*0be0*/  MOV R26, UR5 ;  /* 0x00000005001a7c02 */ /* 0x000fe20008000f00 */
[----:B-1----:R-:W-:Y:S01]  /*0bf0*/  USHF.R.U32.HI UR5, URZ, 0x2, UR9 ;  /* 0x00000002ff057899 */ /* 0x002fe20008011609 */
[----:B------:R-:W-:Y:S01]  /*0c00*/  PRMT R24, R24, R25, 0xffa0 ;  /* 0x0000ffa018187416 */ /* 0x000fe20000000019 */
[----:B------:R-:W-:Y:S01]  /*0c10*/  HFMA2 R25, -RZ, RZ, 0, 65 ;  /* 0x00005410ff197431 */ /* 0x000fe200000001ff */
[----:B------:R-:W-:Y:S01]  /*0c20*/  PRMT R22, R22, R27, 0xffa0 ;  /* 0x0000ffa016167416 */ /* 0x000fe2000000001b */
[----:B------:R-:W-:Y:S01]  /*0c30*/  IMAD.MOV.U32 R27, RZ, RZ, 0x5410 ;  /* 0x00005410ff1b7424 */ /* 0x000fe200078e00ff */
[----:B------:R-:W-:Y:S01]  /*0c40*/  SHF.R.U32.HI R19, RZ, 0x13, R19 ;  /* 0x00000013ff137819 */ /* 0x000fe20000011613 */
[----:B------:R-:W-:Y:S01]  /*0c50*/  ULOP3.LUT UR5, UR5, 0x7, URZ, 0xc0, !UPT ;  /* 0x0000000705057892 */ /* 0x000fe2000f8ec0ff */
[----:B------:R-:W-:-:S02]  /*0c60*/  LOP3.LUT R4, R4, 0xffff, RZ, 0xc0, !PT ;  /* 0x0000ffff04047812 */ /* 0x000fc400078ec0ff */
[----:B------:R-:W-:Y:S01]  /*0c70*/  PRMT R19, R19, R26, 0xffa0 ;  /* 0x0000ffa013137416 */ /* 0x000fe2000000001a */
[----:B------:R-:W-:Y:S01]  /*0c80*/  IMAD.MOV.U32 R26, RZ, RZ, 0x5410 ;  /* 0x00005410ff1a7424 */ /* 0x000fe200078e00ff */
[----:B------:R-:W-:Y:S02]  /*0c90*/  PRMT R11, R11, 0x9910, RZ ;  /* 0x000099100b0b7816 */ /* 0x000fe400000000ff */
[----:B------:R-:W-:Y:S02]  /*0ca0*/  PRMT R22, R22, R25, UR4 ;  /* 0x0000000416167e16 */ /* 0x000fe40008000019 */
[----:B------:R-:W-:Y:S02]  /*0cb0*/  IADD3 R25, PT, PT, RZ, -R20, RZ ;  /* 0x80000014ff197210 */ /* 0x000fe40007ffe0ff */
[----:B------:R-:W-:Y:S02]  /*0cc0*/  PRMT R20, R24, R27, UR4 ;  /* 0x0000000418147e16 */ /* 0x000fe4000800001b */
[----:B------:R-:W-:-:S02]  /*0cd0*/  PRMT R25, R25, 0x7710, RZ ;  /* 0x0000771019197816 */ /* 0x000fc400000000ff */
[-C--:B------:R-:W-:Y:S02]  /*0ce0*/  PRMT R23, R23, R26.reuse, UR4 ;  /* 0x0000000417177e16 */ /* 0x080fe4000800001a */
[----:B------:R-:W-:Y:S01]  /*0cf0*/  PRMT R19, R19, R26, UR4 ;  /* 0x0000000413137e16 */ /* 0x000fe2000800001a */
[C---:B------:R-:W-:Y:S01]  /*0d00*/  IMAD.IADD R24, R2.reuse, 0x1, R25 ;  /* 0x0000000102187824 */ /* 0x040fe200078e0219 */
[----:B------:R-:W-:Y:S01]  /*0d10*/  LOP3.LUT R2, R2, 0x1c, RZ, 0xc0, !PT ;  /* 0x0000001c02027812 */ /* 0x000fe200078ec0ff */
[----:B------:R-:W-:Y:S01]  /*0d20*/  USHF.R.U32.HI UR4, URZ, 0x5, UR9 ;  /* 0x00000005ff047899 */ /* 0x000fe20008011609 */
[----:B------:R-:W-:Y:S02]  /*0d30*/  MOV R25, 0x1400 ;  /* 0x0000140000197802 */ /* 0x000fe40000000f00 */
[--C-:B------:R-:W-:Y:S01]  /*0d40*/  IADD3 R2, PT, PT, R2, 0x100, R21.reuse ;  /* 0x0000010002027810 */ /* 0x100fe20007ffe015 */
[----:B------:R-:W-:Y:S01]  /*0d50*/  ULEA UR7, UR4, UR5, 0x6 ;  /* 0x0000000504077291 */ /* 0x000fe2000f8e30ff */
[----:B------:R-:W-:-:S02]  /*0d60*/  PRMT R21, R25, 0x7610, R21 ;  /* 0x0000761019157816 */ /* 0x000fc40000000015 */
[----:B------:R-:W-:Y:S01]  /*0d70*/  PRMT R25, R3, 0x9910, RZ ;  /* 0x0000991003197816 */ /* 0x000fe200000000ff */
[----:B------:R-:W-:Y:S01]  /*0d80*/  UMOV UR4, URZ ;  /* 0x000000ff00047c82 */ /* 0x000fe20008000000 */
[----:B------:R-:W-:Y:S01]  /*0d90*/  PRMT R26, R15, 0x9910, RZ ;  /* 0x000099100f1a7816 */ /* 0x000fe200000000ff */
[----:B------:R-:W-:Y:S01]  /*0da0*/  IMAD.MOV.U32 R15, RZ, RZ, R16 ;  /* 0x000000ffff0f7224 */ /* 0x000fe200078e0010 */
[----:B------:R-:W-:Y:S02]  /*0db0*/  MOV R16, R25 ;  /* 0x0000001900107202 */ /* 0x000fe40000000f00 */
[----:B------:R-:W-:Y:S01]  /*0dc0*/  PRMT R27, R17, 0x9910, RZ ;  /* 0x00009910111b7816 */ /* 0x000fe200000000ff */
[----:B------:R-:W-:Y:S01]  /*0dd0*/  IMAD R15, R15, 0xcd, RZ ;  /* 0x000000cd0f0f7824 */ /* 0x000fe200078e02ff */
[----:B------:R-:W-:Y:S01]  /*0de0*/  PRMT R24, R24, 0x9910, RZ ;  /* 0x0000991018187816 */ /* 0x000fe200000000ff */
[----:B------:R-:W-:Y:S01]  /*0df0*/  IMAD R16, R16, 0xcd, RZ ;  /* 0x000000cd10107824 */ /* 0x000fe200078e02ff */
[----:B------:R-:W-:Y:S01]  /*0e00*/  PRMT R8, R8, 0x9910, RZ ;  /* 0x0000991008087816 */ /* 0x000fe200000000ff */
[----:B------:R-:W-:Y:S01]  /*0e10*/  IMAD.MOV.U32 R17, RZ, RZ, R26 ;  /* 0x000000ffff117224 */ /* 0x000fe200078e001a */
[----:B------:R-:W-:Y:S01]  /*0e20*/  LOP3.LUT R15, R15, 0xffff, RZ, 0xc0, !PT ;  /* 0x0000ffff0f0f7812 */ /* 0x000fe200078ec0ff */
[----:B------:R-:W-:Y:S01]  /*0e30*/  IMAD R3, R24, 0xcd, RZ ;  /* 0x000000cd18037824 */ /* 0x000fe200078e02ff */
[----:B------:R-:W-:Y:S01]  /*0e40*/  LOP3.LUT R25, R16, 0xffff, RZ, 0xc0, !PT ;  /* 0x0000ffff10197812 */ /* 0x000fe200078ec0ff */
[----:B------:R-:W-:Y:S01]  /*0e50*/  IMAD R17, R17, 0xcd, RZ ;  /* 0x000000cd11117824 */ /* 0x000fe200078e02ff */
[----:B------:R-:W-:Y:S01]  /*0e60*/  SHF.R.U32.HI R16, RZ, 0xd, R15 ;  /* 0x0000000dff107819 */ /* 0x000fe2000001160f */
[----:B------:R-:W-:Y:S01]  /*0e70*/  IMAD R8, R8, 0xcd, RZ ;  /* 0x000000cd08087824 */ /* 0x000fe200078e02ff */
[----:B------:R-:W-:Y:S01]  /*0e80*/  MOV R24, R27 ;  /* 0x0000001b00187202 */ /* 0x000fe20000000f00 */
[----:B------:R-:W-:Y:S01]  /*0e90*/  IMAD.MOV.U32 R27, RZ, RZ, RZ ;  /* 0x000000ffff1b7224 */ /* 0x000fe200078e00ff */
[----:B------:R-:W-:-:S02]  /*0ea0*/  LOP3.LUT R17, R17, 0xffff, RZ, 0xc0, !PT ;  /* 0x0000ffff11117812 */ /* 0x000fc400078ec0ff */
[C---:B------:R-:W-:Y:S01]  /*0eb0*/  PRMT R16, R21.reuse, 0x5410, R16 ;  /* 0x0000541015107816 */ /* 0x040fe20000000010 */
[----:B------:R-:W-:Y:S01]  /*0ec0*/  IMAD R24, R24, 0xcd, RZ ;  /* 0x000000cd18187824 */ /* 0x000fe200078e02ff */
[----:B------:R-:W-:Y:S02]  /*0ed0*/  SHF.R.U32.HI R26, RZ, 0xd, R17 ;  /* 0x0000000dff1a7819 */ /* 0x000fe40000011611 */
[----:B------:R-:W-:Y:S01]  /*0ee0*/  PRMT R10, R10, 0x9910, RZ ;  /* 0x000099100a0a7816 */ /* 0x000fe200000000ff */
[----:B------:R-:W-:Y:S01]  /*0ef0*/  IDP.2A.LO.U16.U8 R4, R16, R23, R4 ;  /* 0x0000001710047226 */ /* 0x000fe20000001004 */
[----:B------:R-:W-:Y:S01]  /*0f00*/  PRMT R15, R21, 0x5410, R26 ;  /* 0x00005410150f7816 */ /* 0x000fe2000000001a */
[----:B------:R-:W-:Y:S01]  /*0f10*/  IMAD.MOV.U32 R16, RZ, RZ, R11 ;  /* 0x000000ffff107224 */ /* 0x000fe200078e000b */
[----:B------:R-:W-:Y:S01]  /*0f20*/  LOP3.LUT R11, R7, 0xffff, RZ, 0xc0, !PT ;  /* 0x0000ffff070b7812 */ /* 0x000fe200078ec0ff */
[----:B------:R-:W-:Y:S01]  /*0f30*/  IMAD R7, R10, 0xcd, RZ ;  /* 0x000000cd0a077824 */ /* 0x000fe200078e02ff */
[----:B------:R-:W-:Y:S01]  /*0f40*/  LOP3.LUT R28, R24, 0xffff, RZ, 0xc0, !PT ;  /* 0x0000ffff181c7812 */ /* 0x000fe200078ec0ff */
[----:B------:R-:W-:Y:S01]  /*0f50*/  IMAD R10, R16, 0xcd, RZ ;  /* 0x000000cd100a7824 */ /* 0x000fe200078e02ff */
[----:B------:R-:W-:Y:S01]  /*0f60*/  LOP3.LUT R16, R6, 0xffff, RZ, 0xc0, !PT ;  /* 0x0000ffff06107812 */ /* 0x000fe200078ec0ff */
[----:B------:R-:W-:Y:S01]  /*0f70*/  IDP.2A.LO.U16.U8 R6, R15, R20, R11 ;  /* 0x000000140f067226 */ /* 0x000fe2000000100b */
[----:B------:R-:W-:Y:S01]  /*0f80*/  LOP3.LUT R8, R8, 0xffff, RZ, 0xc0, !PT ;  /* 0x0000ffff08087812 */ /* 0x000fe200078ec0ff */
[----:B------:R-:W-:Y:S01]  /*0f90*/  IMAD.MOV.U32 R23, RZ, RZ, RZ ;  /* 0x000000ffff177224 */ /* 0x000fe200078e00ff */
[----:B------:R-:W-:-:S02]  /*0fa0*/  LOP3.LUT R11, R7, 0xffff, RZ, 0xc0, !PT ;  /* 0x0000ffff070b7812 */ /* 0x000fc400078ec0ff */
[----:B------:R-:W-:Y:S02]  /*0fb0*/  LOP3.LUT R3, R3, 0xffff, RZ, 0xc0, !PT ;  /* 0x0000ffff03037812 */ /* 0x000fe400078ec0ff */
[----:B------:R-:W-:Y:S02]  /*0fc0*/  LOP3.LUT R15, R10, 0xffff, RZ, 0xc0, !PT ;  /* 0x0000ffff0a0f7812 */ /* 0x000fe400078ec0ff */
[----:B------:R-:W-:Y:S01]  /*0fd0*/  SHF.R.U32.HI R24, RZ, 0xd, R25 ;  /* 0x0000000dff187819 */ /* 0x000fe20000011619 */
[----:B------:R-:W-:Y:S01]  /*0fe0*/  HFMA2 R25, -RZ, RZ, 0, 0 ;  /* 0x00000000ff197431 */ /* 0x000fe200000001ff */
[----:B------:R-:W-:Y:S02]  /*0ff0*/  SHF.R.U32.HI R28, RZ, 0xd, R28 ;  /* 0x0000000dff1c7819 */ /* 0x000fe4000001161c */
[----:B------:R-:W-:Y:S02]  /*1000*/  SHF.R.U32.HI R8, RZ, 0xd, R8 ;  /* 0x0000000dff087819 */ /* 0x000fe40000011608 */
[----:B------:R-:W-:-:S02]  /*1010*/  SHF.R.U32.HI R10, RZ, 0xd, R11 ;  /* 0x0000000dff0a7819 */ /* 0x000fc4000001160b */
[----:B------:R-:W-:Y:S02]  /*1020*/  SHF.R.U32.HI R3, RZ, 0xd, R3 ;  /* 0x0000000dff037819 */ /* 0x000fe40000011603 */
[----:B------:R-:W-:Y:S02]  /*1030*/  SHF.R.U32.HI R11, RZ, 0xd, R15 ;  /* 0x0000000dff0b7819 */ /* 0x000fe4000001160f */
[C---:B------:R-:W-:Y:S02]  /*1040*/  PRMT R17, R21.reuse, 0x5410, R24 ;  /* 0x0000541015117816 */ /* 0x040fe40000000018 */
[----:B------:R-:W-:Y:S02]  /*1050*/  PRMT R21, R21, 0x5410, R28 ;  /* 0x0000541015157816 */ /* 0x000fe4000000001c */
[----:B------:R-:W-:Y:S02]  /*1060*/  LOP3.LUT R15, R8, 0xffff, RZ, 0xc0, !PT ;  /* 0x0000ffff080f7812 */ /* 0x000fe400078ec0ff */
[----:B------:R-:W-:Y:S01]  /*1070*/  LOP3.LUT R3, R3, 0xffff, RZ, 0xc0, !PT ;  /* 0x0000ffff03037812 */ /* 0x000fe200078ec0ff */
[----:B------:R-:W-:Y:S01]  /*1080*/  IDP.2A.LO.U16.U8 R7, R21, R19, R16 ;  /* 0x0000001315077226 */ /* 0x000fe20000001010 */
[----:B------:R-:W-:Y:S01]  /*1090*/  LOP3.LUT R5, R5, 0xffff, RZ, 0xc0, !PT ;  /* 0x0000ffff05057812 */ /* 0x000fe200078ec0ff */
[----:B------:R-:W-:Y:S01]  /*10a0*/  IMAD R12, R15, 0xa0, R12 ;  /* 0x000000a00f0c7824 */ /* 0x000fe200078e020c */
[----:B------:R-:W-:Y:S01]  /*10b0*/  LOP3.LUT R10, R10, 0xffff, RZ, 0xc0, !PT ;  /* 0x0000ffff0a0a7812 */ /* 0x000fe200078ec0ff */
[----:B------:R-:W-:Y:S01]  /*10c0*/  IMAD R3, R3, 0xa0, R18 ;  /* 0x000000a003037824 */ /* 0x000fe200078e0212 */
[----:B------:R-:W-:Y:S01]  /*10d0*/  LOP3.LUT R11, R11, 0xffff, RZ, 0xc0, !PT ;  /* 0x0000ffff0b0b7812 */ /* 0x000fe200078ec0ff */
[----:B------:R-:W-:Y:S01]  /*10e0*/  IDP.2A.LO.U16.U8 R5, R17, R22, R5 ;  /* 0x0000001611057226 */ /* 0x000fe20000001005 */
[----:B------:R-:W-:Y:S01]  /*10f0*/  SHF.R.U32.HI R8, RZ, 0x3, R0 ;  /* 0x00000003ff087819 */ /* 0x000fe20000011600 */
[----:B------:R-:W-:Y:S01]  /*1100*/  IMAD R13, R10, 0xa0, R13 ;  /* 0x000000a00a0d7824 */ /* 0x000fe200078e020d */
[----:B------:R-:W-:Y:S01]  /*1110*/  MOV R21, RZ ;  /* 0x000000ff00157202 */ /* 0x000fe20000000f00 */
[----:B------:R-:W-:Y:S01]  /*1120*/  IMAD R14, R11, 0xa0, R14 ;  /* 0x000000a00b0e7824 */ /* 0x000fe200078e020e */
[----:B------:R-:W-:Y:S01]  /*1130*/  LEA R16, R0, R9, 0x4 ;  /* 0x0000000900107211 */ /* 0x000fe200078e20ff */
[----:B--2---:R-:W-:-:S07]  /*1140*/  IMAD R15, R8, 0xa0, R9 ;  /* 0x000000a0080f7824 */ /* 0x004fce00078e0209 */
.L_x_5:
[----:B------:R-:W-:Y:S01]  /*1150*/  BAR.SYNC.DEFER_BLOCKING 0x0 ;  /* 0x0000000000007b1d */ /* 0x000fe20000010000 */
[C---:B------:R-:W-:Y:S01]  /*1160*/  ISETP.GT.U32.AND P0, PT, R0.reuse, 0x27f, PT ;  /* 0x0000027f0000780c */ /* 0x040fe20003f04070 */
[----:B------:R-:W-:Y:S01]  /*1170*/  ULEA UR6, UR7, UR4, 0x4 ;  /* 0x0000000407067291 */ /* 0x000fe2000f8e20ff */
[----:B------:R-:W-:-:S03]  /*1180*/  ISETP.GT.U32.AND P1, PT, R0, 0x7f, PT ;  /* 0x0000007f0000780c */ /* 0x000fc60003f24070 */
[----:B------:R-:W-:Y:S01]  /*1190*/  UIMAD UR6, UR6, 0x28, URZ ;  /* 0x00000028060678a4 */ /* 0x000fe2000f8e02ff */
[----:B------:R-:W-:Y:S07]  /*11a0*/  BSSY.RECONVERGENT B0, `(.L_x_0) ;  /* 0x0000010000007945 */ /* 0x000fee0003800200 */
[----:B------:R-:W-:Y:S05]  /*11b0*/  @P0 BRA `(.L_x_1) ;  /* 0x0000000000380947 */ /* 0x000fea0003800000 */
[----:B------:R-:W0:Y:S01]  /*11c0*/  LDC.64 R18, c[0x0][0x380] ;  /* 0x0000e000ff127b82 */ /* 0x000e220000000a00 */
[----:B------:R-:W-:Y:S01]  /*11d0*/  VIADD R9, R3, UR6 ;  /* 0x0000000603097c36 */ /* 0x000fe20008000000 */
[----:B------:R-:W-:Y:S01]  /*11e0*/  IADD3 R11, PT, PT, R12, UR6, RZ ;  /* 0x000000060c0b7c10 */ /* 0x000fe2000fffe0ff */
[----:B------:R-:W-:Y:S01]  /*11f0*/  VIADD R29, R13, UR6 ;  /* 0x000000060d1d7c36 */ /* 0x000fe20008000000 */
[----:B------:R-:W-:Y:S01]  /*1200*/  IADD3 R17, PT, PT, R14, UR6, RZ ;  /* 0x000000060e117c10 */ /* 0x000fe2000fffe0ff */
[----:B0-----:R-:W-:-:S04]  /*1210*/  IMAD.WIDE.U32 R8, R9, 0x4, R18 ;  /* 0x0000000409087825 */ /* 0x001fc800078e0012 */
[--C-:B------:R-:W-:Y:S02]  /*1220*/  IMAD.WIDE.U32 R10, R11, 0x4, R18.reuse ;  /* 0x000000040b0a7825 */ /* 0x100fe400078e0012 */
[----:B------:R-:W2:Y:S02]  /*1230*/  LDG.E.CONSTANT R8, desc[UR10][R8.64] ;  /* 0x0000000a08087981 */ /* 0x000ea4000c1e9900 */
[----:B------:R-:W-:-:S04]  /*1240*/  IMAD.WIDE.U32 R28, R29, 0x4, R18 ;  /* 0x000000041d1c7825 */ /* 0x000fc800078e0012 */
[----:B------:R-:W-:Y:S01]  /*1250*/  IMAD.WIDE.U32 R18, R17, 0x4, R18 ;  /* 0x0000000411127825 */ /* 0x000fe200078e0012 */
[----:B------:R-:W2:Y:S04]  /*1260*/  LDG.E.CONSTANT R9, desc[UR10][R10.64] ;  /* 0x0000000a0a097981 */ /* 0x000ea8000c1e9900 */
[----:B------:R-:W2:Y:S04]  /*1270*/  LDG.E.CONSTANT R10, desc[UR10][R28.64] ;  /* 0x0000000a1c0a7981 */ /* 0x000ea8000c1e9900 */
[----:B------:R-:W2:Y:S04]  /*1280*/  LDG.E.CONSTANT R11, desc[UR10][R18.64] ;  /* 0x0000000a120b7981 */ /* 0x000ea8000c1e9900 */
[----:B--2---:R0:W-:Y:S02]  /*1290*/  STS.128 [R16], R8 ;  /* 0x0000000810007388 */ /* 0x0041e40000000c00 */
.L_x_1:
[----:B------:R-:W-:Y:S05]  /*12a0*/  BSYNC.RECONVERGENT B0 ;  /* 0x0000000000007941 */ /* 0x000fea0003800200 */
.L_x_0:
[----:B------:R-:W-:Y:S04]  /*12b0*/  BSSY.RECONVERGENT B0, `(.L_x_2) ;  /* 0x0000018000007945 */ /* 0x000fe80003800200 */
[----:B------:R-:W-:Y:S05]  /*12c0*/  @P1 BRA `(.L_x_3) ;  /* 0x0000000000581947 */ /* 0x000fea0003800000 */
[----:B------:R-:W1:Y:S01]  /*12d0*/  LDCU.64 UR12, c[0x0][0x380] ;  /* 0x00007000ff0c77ac */ /* 0x000e620008000a00 */
[----:B0-----:R-:W-:Y:S02]  /*12e0*/  IADD3 R9, P0, PT, R4, UR6, RZ ;  /* 0x0000000604097c10 */ /* 0x001fe4000ff1e0ff */
[----:B------:R-:W-:-:S03]  /*12f0*/  IADD3 R11, P1, PT, R5, UR6, RZ ;  /* 0x00000006050b7c10 */ /* 0x000fc6000ff3e0ff */
[----:B------:R-:W-:Y:S01]  /*1300*/  IMAD.X R20, RZ, RZ, RZ, P0 ;  /* 0x000000ffff147224 */ /* 0x000fe200000e06ff */
[----:B------:R-:W-:Y:S02]  /*1310*/  IADD3.X R18, PT, PT, RZ, RZ, RZ, P1, !PT ;  /* 0x000000ffff127210 */ /* 0x000fe40000ffe4ff */
[----:B------:R-:W-:-:S05]  /*1320*/  IADD3 R17, P0, PT, R6, UR6, RZ ;  /* 0x0000000606117c10 */ /* 0x000fca000ff1e0ff */
[----:B------:R-:W-:Y:S01]  /*1330*/  IMAD.X R22, RZ, RZ, RZ, P0 ;  /* 0x000000ffff167224 */ /* 0x000fe200000e06ff */
[----:B-1----:R-:W-:Y:S02]  /*1340*/  LEA R8, P2, R9, UR12, 0x2 ;  /* 0x0000000c09087c11 */ /* 0x002fe4000f8410ff */
[----:B------:R-:W-:Y:S02]  /*1350*/  LEA R10, P1, R11, UR12, 0x2 ;  /* 0x0000000c0b0a7c11 */ /* 0x000fe4000f8210ff */
[----:B------:R-:W-:Y:S02]  /*1360*/  LEA.HI.X R9, R9, UR13, R20, 0x2, P2 ;  /* 0x0000000d09097c11 */ /* 0x000fe400090f1414 */
[----:B------:R-:W-:Y:S02]  /*1370*/  IADD3 R19, P2, PT, R7, UR6, RZ ;  /* 0x0000000607137c10 */ /* 0x000fe4000ff5e0ff */
[----:B------:R-:W-:Y:S01]  /*1380*/  LEA.HI.X R11, R11, UR13, R18, 0x2, P1 ;  /* 0x0000000d0b0b7c11 */ /* 0x000fe200088f1412 */
[----:B------:R-:W2:Y:S01]  /*1390*/  LDG.E.CONSTANT R8, desc[UR10][R8.64+0xa0000] ;  /* 0x0a00000a08087981 */ /* 0x000ea2000c1e9900 */
[----:B------:R-:W-:-:S02]  /*13a0*/  LEA R28, P0, R17, UR12, 0x2 ;  /* 0x0000000c111c7c11 */ /* 0x000fc4000f8010ff */
[----:B------:R-:W-:Y:S02]  /*13b0*/  IADD3.X R20, PT, PT, RZ, RZ, RZ, P2, !PT ;  /* 0x000000ffff147210 */ /* 0x000fe400017fe4ff */
[----:B------:R-:W-:Y:S02]  /*13c0*/  LEA R18, P1, R19, UR12, 0x2 ;  /* 0x0000000c13127c11 */ /* 0x000fe4000f8210ff */
[----:B------:R-:W-:Y:S02]  /*13d0*/  LEA.HI.X R29, R17, UR13, R22, 0x2, P0 ;  /* 0x0000000d111d7c11 */ /* 0x000fe400080f1416 */
[----:B------:R-:W-:Y:S01]  /*13e0*/  LEA.HI.X R19, R19, UR13, R20, 0x2, P1 ;  /* 0x0000000d13137c11 */ /* 0x000fe200088f1414 */
[----:B------:R-:W2:Y:S04]  /*13f0*/  LDG.E.CONSTANT R9, desc[UR10][R10.64+0xa0000] ;  /* 0x0a00000a0a097981 */ /* 0x000ea8000c1e9900 */
[----:B------:R-:W2:Y:S04]  /*1400*/  LDG.E.CONSTANT R10, desc[UR10][R28.64+0xa0000] ;  /* 0x0a00000a1c0a7981 */ /* 0x000ea8000c1e9900 */
[----:B------:R-:W2:Y:S04]  /*1410*/  LDG.E.CONSTANT R11, desc[UR10][R18.64+0xa0000] ;  /* 0x0a00000a120b7981 */ /* 0x000ea8000c1e9900 */
[----:B--2---:R1:W-:Y:S02]  /*1420*/  STS.128 [R16+0x2000], R8 ;  /* 0x0020000810007388 */ /* 0x0043e40000000c00 */
.L_x_3:
[----:B------:R-:W-:Y:S05]  /*1430*/  BSYNC.RECONVERGENT B0 ;  /* 0x0000000000007941 */ /* 0x000fea0003800200 */
.L_x_2:
[----:B01----:R-:W0:Y:S01]  /*1440*/  LDC.64 R8, c[0x0][0x388] ;  /* 0x0000e200ff087b82 */ /* 0x003e220000000a00 */
[C---:B------:R-:W-:Y:S01]  /*1450*/  IMAD.SHL.U32 R10, R0.reuse, 0x4, RZ ;  /* 0x00000004000a7824 */ /* 0x040fe200078e00ff */
[----:B------:R-:W-:Y:S01]  /*1460*/  USHF.L.U32 UR6, UR9, 0x5, URZ ;  /* 0x0000000509067899 */ /* 0x000fe200080006ff */
[----:B------:R-:W-:Y:S01]  /*1470*/  IMAD.U32 R20, RZ, RZ, UR4 ;  /* 0x00000004ff147e24 */ /* 0x000fe2000f8e00ff */
[----:B------:R-:W-:Y:S02]  /*1480*/  ISETP.GT.U32.AND P0, PT, R0, 0x2ff, PT ;  /* 0x000002ff0000780c */ /* 0x000fe40003f04070 */
[----:B------:R-:W-:Y:S02]  /*1490*/  LOP3.LUT R11, R10, 0xf80, RZ, 0xc0, !PT ;  /* 0x00000f800a0b7812 */ /* 0x000fe400078ec0ff */
[----:B------:R-:W-:Y:S02]  /*14a0*/  MOV R18, UR6 ;  /* 0x0000000600127c02 */ /* 0x000fe40008000f00 */
[----:B------:R-:W-:-:S02]  /*14b0*/  LOP3.LUT R11, R11, 0x1f, R0, 0xf8, !PT ;  /* 0x0000001f0b0b7812 */ /* 0x000fc400078ef800 */
[----:B------:R-:W-:Y:S02]  /*14c0*/  ISETP.GT.U32.AND P1, PT, R0, 0xff, PT ;  /* 0x000000ff0000780c */ /* 0x000fe40003f24070 */
[----:B------:R-:W-:-:S05]  /*14d0*/  LOP3.LUT R11, R11, 0x60, R18, 0xf8, !PT ;  /* 0x000000600b0b7812 */ /* 0x000fca00078ef812 */
[----:B------:R-:W-:-:S04]  /*14e0*/  IMAD R11, R20, 0x1400, R11 ;  /* 0x00001400140b7824 */ /* 0x000fc800078e020b */
[----:B0-----:R-:W-:-:S05]  /*14f0*/  IMAD.WIDE.U32 R8, R11, 0x4, R8 ;  /* 0x000000040b087825 */ /* 0x001fca00078e0008 */
[----:B------:R-:W2:Y:S04]  /*1500*/  LDG.E.CONSTANT R11, desc[UR10][R8.64] ;  /* 0x0000000a080b7981 */ /* 0x000ea8000c1e9900 */
[----:B------:R-:W3:Y:S04]  /*1510*/  @!P0 LDG.E.CONSTANT R19, desc[UR10][R8.64+0x2000] ;  /* 0x0020000a08138981 */ /* 0x000ee8000c1e9900 */
[----:B------:R-:W4:Y:S01]  /*1520*/  @!P1 LDG.E.CONSTANT R29, desc[UR10][R8.64+0x4000] ;  /* 0x0040000a081d9981 */ /* 0x000f22000c1e9900 */
[----:B------:R-:W0:Y:S01]  /*1530*/  S2UR UR8, SR_CgaCtaId ;  /* 0x00000000000879c3 */ /* 0x000e220000008800 */
[----:B------:R-:W-:Y:S01]  /*1540*/  UMOV UR6, 0x400 ;  /* 0x0000040000067882 */ /* 0x000fe20000000000 */
[----:B------:R-:W-:Y:S01]  /*1550*/  MOV R17, R2 ;  /* 0x0000000200117202 */ /* 0x000fe20000000f00 */
[----:B------:R-:W-:-:S04]  /*1560*/  UIADD3 UR6, UPT, UPT, UR6, 0x2800, URZ ;  /* 0x0000280006067890 */ /* 0x000fc8000fffe0ff */
[----:B0-----:R-:W-:-:S09]  /*1570*/  ULEA UR6, UR8, UR6, 0x18 ;  /* 0x0000000608067291 */ /* 0x001fd2000f8ec0ff */
[----:B--2---:R0:W-:Y:S04]  /*1580*/  STS [R10+UR6], R11 ;  /* 0x0000000b0a007988 */ /* 0x0041e80008000806 */
[----:B---3--:R0:W-:Y:S04]  /*1590*/  @!P0 STS [R10+UR6+0x800], R19 ;  /* 0x000800130a008988 */ /* 0x0081e80008000806 */
[----:B----4-:R0:W-:Y:S01]  /*15a0*/  @!P1 STS [R10+UR6+0x1000], R29 ;  /* 0x0010001d0a009988 */ /* 0x0101e20008000806 */
[----:B------:R-:W-:Y:S01]  /*15b0*/  UMOV UR6, 0x8 ;  /* 0x0000000800067882 */ /* 0x000fe20000000000 */
[----:B------:R-:W-:Y:S06]  /*15c0*/  BAR.SYNC.DEFER_BLOCKING 0x0 ;  /* 0x0000000000007b1d */ /* 0x000fec0000010000 */
.L_x_4:
[----:B0-----:R-:W-:Y:S04]  /*15d0*/  LDS R11, [R17+-0x100] ;  /* 0xffff0000110b7984 */ /* 0x001fe80000000800 */
[----:B------:R-:W0:Y:S04]  /*15e0*/  LDS.64 R8, [R15+UR6+-0x8] ;  /* 0xfffff8060f087984 */ /* 0x000e280008000a00 */
[----:B------:R-:W1:Y:S04]  /*15f0*/  LDS R26, [R17+-0xe0] ;  /* 0xffff2000111a7984 */ /* 0x000e680000000800 */
[----:B------:R-:W2:Y:S04]  /*1600*/  LDS R28, [R17+-0xc0] ;  /* 0xffff4000111c7984 */ /* 0x000ea80000000800 */
[----:B------:R-:W3:Y:S04]  /*1610*/  LDS R24, [R17+-0xa0] ;  /* 0xffff600011187984 */ /* 0x000ee80000000800 */
[----:B------:R-:W4:Y:S04]  /*1620*/  LDS R22, [R17+-0x80] ;  /* 0xffff800011167984 */ /* 0x000f280000000800 */
[----:B------:R-:W5:Y:S04]  /*1630*/  LDS R10, [R17+-0x60] ;  /* 0xffffa000110a7984 */ /* 0x000f680000000800 */
[----:B------:R-:W5:Y:S04]  /*1640*/  LDS R18, [R17+-0x40] ;  /* 0xffffc00011127984 */ /* 0x000f680000000800 */
[----:B------:R-:W5:Y:S04]  /*1650*/  LDS R20, [R17+-0x20] ;  /* 0xffffe00011147984 */ /* 0x000f680000000800 */
[----:B------:R-:W-:Y:S01]  /*1660*/  LDS R19, [R17+0x60] ;  /* 0x0000600011137984 */ /* 0x000fe20000000800 */
[----:B0-----:R-:W-:-:S03]  /*1670*/  FFMA R11, R8, R11, R25 ;  /* 0x0000000b080b7223 */ /* 0x001fc60000000019 */
[----:B------:R-:W-:Y:S01]  /*1680*/  LDS R25, [R17+0x40] ;  /* 0x0000400011197984 */ /* 0x000fe20000000800 */
[----:B-1----:R-:W-:-:S03]  /*1690*/  FFMA R29, R8, R26, R23 ;  /* 0x0000001a081d7223 */ /* 0x002fc60000000017 */
[----:B------:R-:W-:Y:S01]  /*16a0*/  LDS R26, [R17] ;  /* 0x00000000111a7984 */ /* 0x000fe20000000800 */
[----:B--2---:R-:W-:-:S03]  /*16b0*/  FFMA R21, R8, R28, R21 ;  /* 0x0000001c08157223 */ /* 0x004fc60000000015 */
[----:B------:R-:W-:Y:S01]  /*16c0*/  LDS R28, [R17+0x240] ;  /* 0x00024000111c7984 */ /* 0x000fe20000000800 */
[----:B---3--:R-:W-:-:S03]  /*16d0*/  FFMA R27, R8, R24, R27 ;  /* 0x00000018081b7223 */ /* 0x008fc6000000001b */
[----:B------:R-:W-:Y:S01]  /*16e0*/  LDS R8, [R17+0x20] ;  /* 0x0000200011087984 */ /* 0x000fe20000000800 */
[----:B----4-:R-:W-:-:S03]  /*16f0*/  FFMA R23, R22, R9, R11 ;  /* 0x0000000916177223 */ /* 0x010fc6000000000b */
[----:B------:R-:W-:Y:S01]  /*1700*/  LDS R24, [R17+0x80] ;  /* 0x0000800011187984 */ /* 0x000fe20000000800 */
[----:B-----5:R-:W-:-:S03]  /*1710*/  FFMA R29, R10, R9, R29 ;  /* 0x000000090a1d7223 */ /* 0x020fc6000000001d */
[----:B------:R-:W0:Y:S01]  /*1720*/  LDS.64 R10, [R15+UR6] ;  /* 0x000000060f0a7984 */ /* 0x000e220008000a00 */
[----:B------:R-:W-:-:S03]  /*1730*/  FFMA R18, R18, R9, R21 ;  /* 0x0000000912127223 */ /* 0x000fc60000000015 */
[----:B------:R-:W1:Y:S01]  /*1740*/  LDS R22, [R17+0xa0] ;  /* 0x0000a00011167984 */ /* 0x000e620000000800 */
[----:B------:R-:W-:-:S03]  /*1750*/  FFMA R20, R20, R9, R27 ;  /* 0x0000000914147223 */ /* 0x000fc6000000001b */
[----:B------:R-:W-:Y:S04]  /*1760*/  LDS R27, [R17+0x120] ;  /* 0x00012000111b7984 */ /* 0x000fe80000000800 */
[----:B------:R-:W-:Y:S01]  /*1770*/  LDS R21, [R17+0x100] ;  /* 0x0001000011157984 */ /* 0x000fe20000000800 */
[C---:B0-----:R-:W-:Y:S01]  /*1780*/  FFMA R23, R10.reuse, R26, R23 ;  /* 0x0000001a0a177223 */ /* 0x041fe20000000017 */
[C---:B------:R-:W-:Y:S01]  /*1790*/  FFMA R29, R10.reuse, R8, R29 ;  /* 0x000000080a1d7223 */ /* 0x040fe2000000001d */
[C---:B------:R-:W-:Y:S01]  /*17a0*/  FFMA R18, R10.reuse, R25, R18 ;  /* 0x000000190a127223 */ /* 0x040fe20000000012 */
[----:B------:R-:W-:Y:S01]  /*17b0*/  FFMA R10, R10, R19, R20 ;  /* 0x000000130a0a7223 */ /* 0x000fe20000000014 */
[----:B------:R-:W0:Y:S01]  /*17c0*/  LDS.64 R8, [R15+UR6+0x8] ;  /* 0x000008060f087984 */ /* 0x000e220008000a00 */
[-C--:B------:R-:W-:Y:S01]  /*17d0*/  FFMA R24, R24, R11.reuse, R23 ;  /* 0x0000000b18187223 */ /* 0x080fe20000000017 */
[----:B-1----:R-:W-:-:S02]  /*17e0*/  FFMA R29, R22, R11, R29 ;  /* 0x0000000b161d7223 */ /* 0x002fc4000000001d */
[----:B------:R-:W1:Y:S04]  /*17f0*/  LDS R19, [R17+0xe0] ;  /* 0x0000e00011137984 */ /* 0x000e680000000800 */
[----:B------:R-:W2:Y:S04]  /*1800*/  LDS R20, [R17+0xc0] ;  /* 0x0000c00011147984 */ /* 0x000ea80000000800 */
[----:B------:R-:W3:Y:S04]  /*1810*/  LDS R23, [R17+0x160] ;  /* 0x0001600011177984 */ /* 0x000ee80000000800 */
[----:B------:R-:W4:Y:S04]  /*1820*/  LDS R26, [R17+0x1a0] ;  /* 0x0001a000111a7984 */ /* 0x000f280000000800 */
[----:B------:R-:W5:Y:S04]  /*1830*/  LDS R25, [R17+0x140] ;  /* 0x0001400011197984 */ /* 0x000f680000000800 */
[----:B------:R-:W5:Y:S01]  /*1840*/  LDS R22, [R17+0x1c0] ;  /* 0x0001c00011167984 */ /* 0x000f620000000800 */
[C---:B0-----:R-:W-:Y:S01]  /*1850*/  FFMA R27, R8.reuse, R27, R29 ;  /* 0x0000001b081b7223 */ /* 0x041fe2000000001d */
[----:B------:R-:W-:-:S02]  /*1860*/  FFMA R24, R8, R21, R24 ;  /* 0x0000001508187223 */ /* 0x000fc40000000018 */
[----:B------:R-:W-:Y:S01]  /*1870*/  LDS R21, [R17+0x200] ;  /* 0x0002000011157984 */ /* 0x000fe20000000800 */
[----:B-1----:R-:W-:-:S03]  /*1880*/  FFMA R10, R19, R11, R10 ;  /* 0x0000000b130a7223 */ /* 0x002fc6000000000a */
[----:B------:R-:W0:Y:S01]  /*1890*/  LDS R19, [R17+0x180] ;  /* 0x0001800011137984 */ /* 0x000e220000000800 */
[----:B--2---:R-:W-:-:S03]  /*18a0*/  FFMA R18, R20, R11, R18 ;  /* 0x0000000b14127223 */ /* 0x004fc60000000012 */
[----:B------:R-:W1:Y:S01]  /*18b0*/  LDS R20, [R17+0x1e0] ;  /* 0x0001e00011147984 */ /* 0x000e620000000800 */
[----:B---3--:R-:W-:-:S03]  /*18c0*/  FFMA R23, R8, R23, R10 ;  /* 0x0000001708177223 */ /* 0x008fc6000000000a */
[----:B------:R-:W2:Y:S01]  /*18d0*/  LDS.64 R10, [R15+UR6+0x10] ;  /* 0x000010060f0a7984 */ /* 0x000ea20008000a00 */
[----:B----4-:R-:W-:-:S03]  /*18e0*/  FFMA R27, R26, R9, R27 ;  /* 0x000000091a1b7223 */ /* 0x010fc6000000001b */
[----:B------:R-:W3:Y:S01]  /*18f0*/  LDS R26, [R17+0x220] ;  /* 0x00022000111a7984 */ /* 0x000ee20000000800 */
[----:B-----5:R-:W-:-:S03]  /*1900*/  FFMA R25, R8, R25, R18 ;  /* 0x0000001908197223 */ /* 0x020fc60000000012 */
[----:B------:R-:W4:Y:S01]  /*1910*/  LDS R8, [R17+0x2a0] ;  /* 0x0002a00011087984 */ /* 0x000f220000000800 */
[----:B------:R-:W-:-:S03]  /*1920*/  FFMA R25, R22, R9, R25 ;  /* 0x0000000916197223 */ /* 0x000fc60000000019 */
[----:B------:R-:W5:Y:S04]  /*1930*/  LDS R22, [R17+0x280] ;  /* 0x0002800011167984 */ /* 0x000f680000000800 */
[----:B------:R-:W5:Y:S01]  /*1940*/  LDS R18, [R17+0x2c0] ;  /* 0x0002c00011127984 */ /* 0x000f620000000800 */
[----:B0-----:R-:W-:-:S03]  /*1950*/  FFMA R19, R19, R9, R24 ;  /* 0x0000000913137223 */ /* 0x001fc60000000018 */
[----:B------:R-:W0:Y:S01]  /*1960*/  LDS R24, [R17+0x260] ;  /* 0x0002600011187984 */ /* 0x000e220000000800 */
[----:B-1----:R-:W-:-:S03]  /*1970*/  FFMA R9, R20, R9, R23 ;  /* 0x0000000914097223 */ /* 0x002fc60000000017 */
[----:B------:R-:W1:Y:S01]  /*1980*/  LDS R20, [R17+0x2e0] ;  /* 0x0002e00011147984 */ /* 0x000e620000000800 */
[C---:B--2---:R-:W-:Y:S01]  /*1990*/  FFMA R19, R10.reuse, R21, R19 ;  /* 0x000000150a137223 */ /* 0x044fe20000000013 */
[C---:B------:R-:W-:Y:S02]  /*19a0*/  FFMA R21, R10.reuse, R28, R25 ;  /* 0x0000001c0a157223 */ /* 0x040fe40000000019 */
[----:B------:R-:W-:Y:S01]  /*19b0*/  LDS R25, [R17+0x340] ;  /* 0x0003400011197984 */ /* 0x000fe20000000800 */
[----:B---3--:R-:W-:-:S03]  /*19c0*/  FFMA R29, R10, R26, R27 ;  /* 0x0000001a0a1d7223 */ /* 0x008fc6000000001b */
[----:B------:R-:W-:Y:S01]  /*19d0*/  LDS R26, [R17+0x300] ;  /* 0x00030000111a7984 */ /* 0x000fe20000000800 */
[----:B----4-:R-:W-:-:S03]  /*19e0*/  FFMA R29, R8, R11, R29 ;  /* 0x0000000b081d7223 */ /* 0x010fc6000000001d */
[----:B------:R-:W-:Y:S01]  /*19f0*/  LDS R28, [R17+0x540] ;  /* 0x00054000111c7984 */ /* 0x000fe20000000800 */
[----:B-----5:R-:W-:-:S03]  /*1a00*/  FFMA R23, R22, R11, R19 ;  /* 0x0000000b16177223 */ /* 0x020fc60000000013 */
[----:B------:R-:W-:Y:S01]  /*1a10*/  LDS R19, [R17+0x360] ;  /* 0x0003600011137984 */ /* 0x000fe20000000800 */
[----:B------:R-:W-:-:S03]  /*1a20*/  FFMA R18, R18, R11, R21 ;  /* 0x0000000b12127223 */ /* 0x000fc60000000015 */
[----:B------:R-:W-:Y:S04]  /*1a30*/  LDS R22, [R17+0x3a0] ;  /* 0x0003a00011167984 */ /* 0x000fe80000000800 */
[----:B------:R-:W-:Y:S01]  /*1a40*/  LDS R21, [R17+0x400] ;  /* 0x0004000011157984 */ /* 0x000fe20000000800 */
[----:B0-----:R-:W-:-:S03]  /*1a50*/  FFMA R27, R10, R24, R9 ;  /* 0x000000180a1b7223 */ /* 0x001fc60000000009 */
[----:B------:R-:W0:Y:S01]  /*1a60*/  LDS.64 R8, [R15+UR6+0x18] ;  /* 0x000018060f087984 */ /* 0x000e220008000a00 */
[----:B-1----:R-:W-:-:S03]  /*1a70*/  FFMA R20, R20, R11, R27 ;  /* 0x0000000b14147223 */ /* 0x002fc6000000001b */
[----:B------:R-:W1:Y:S04]  /*1a80*/  LDS R10, [R17+0x320] ;  /* 0x00032000110a7984 */ /* 0x000e680000000800 */
[----:B------:R-:W2:Y:S04]  /*1a90*/  LDS R24, [R17+0x380] ;  /* 0x0003800011187984 */ /* 0x000ea80000000800 */
[----:B------:R-:W-:Y:S01]  /*1aa0*/  LDS R27, [R17+0x420] ;  /* 0x00042000111b7984 */ /* 0x000fe20000000800 */
[C---:B0-----:R-:W-:Y:S01]  /*1ab0*/  FFMA R23, R8.reuse, R26, R23 ;  /* 0x0000001a08177223 */ /* 0x041fe20000000017 */
[----:B------:R-:W-:-:S02]  /*1ac0*/  FFMA R18, R8, R25, R18 ;  /* 0x0000001908127223 */ /* 0x000fc40000000012 */
[----:B------:R-:W-:Y:S01]  /*1ad0*/  LDS R26, [R17+0x4a0] ;  /* 0x0004a000111a7984 */ /* 0x000fe20000000800 */
[C---:B-1----:R-:W-:Y:S01]  /*1ae0*/  FFMA R29, R8.reuse, R10, R29 ;  /* 0x0000000a081d7223 */ /* 0x042fe2000000001d */
[----:B------:R-:W-:Y:S02]  /*1af0*/  FFMA R8, R8, R19, R20 ;  /* 0x0000001308087223 */ /* 0x000fe40000000014 */
[----:B------:R-:W0:Y:S01]  /*1b00*/  LDS.64 R10, [R15+UR6+0x20] ;  /* 0x000020060f0a7984 */ /* 0x000e220008000a00 */
[-C--:B--2---:R-:W-:Y:S01]  /*1b10*/  FFMA R24, R24, R9.reuse, R23 ;  /* 0x0000000918187223 */ /* 0x084fe20000000017 */
[----:B------:R-:W-:Y:S02]  /*1b20*/  FFMA R29, R22, R9, R29 ;  /* 0x00000009161d7223 */ /* 0x000fe4000000001d */
[----:B------:R-:W1:Y:S04]  /*1b30*/  LDS R19, [R17+0x3e0] ;  /* 0x0003e00011137984 */ /* 0x000e680000000800 */
[----:B------:R-:W2:Y:S04]  /*1b40*/  LDS R20, [R17+0x3c0] ;  /* 0x0003c00011147984 */ /* 0x000ea80000000800 */
[----:B------:R-:W3:Y:S04]  /*1b50*/  LDS R23, [R17+0x460] ;  /* 0x0004600011177984 */ /* 0x000ee80000000800 */
[----:B------:R-:W4:Y:S04]  /*1b60*/  LDS R25, [R17+0x440] ;  /* 0x0004400011197984 */ /* 0x000f280000000800 */
[----:B------:R-:W5:Y:S01]  /*1b70*/  LDS R22, [R17+0x4c0] ;  /* 0x0004c00011167984 */ /* 0x000f620000000800 */
[C---:B0-----:R-:W-:Y:S01]  /*1b80*/  FFMA R27, R10.reuse, R27, R29 ;  /* 0x0000001b0a1b7223 */ /* 0x041fe2000000001d */
[----:B------:R-:W-:-:S02]  /*1b90*/  FFMA R24, R10, R21, R24 ;  /* 0x000000150a187223 */ /* 0x000fc40000000018 */
[----:B------:R-:W-:Y:S01]  /*1ba0*/  LDS R21, [R17+0x500] ;  /* 0x0005000011157984 */ /* 0x000fe20000000800 */
[----:B-1----:R-:W-:Y:S01]  /*1bb0*/  FFMA R8, R19, R9, R8 ;  /* 0x0000000913087223 */ /* 0x002fe20000000008 */
[----:B------:R-:W-:Y:S02]  /*1bc0*/  FFMA R27, R26, R11, R27 ;  /* 0x0000000b1a1b7223 */ /* 0x000fe4000000001b */
        /* <DEDUP_REMOVED lines=8> */
[----:B------:R-:W4:Y:S04]  /*1c50*/  LDS R10, [R17+0x5a0] ;  /* 0x0005a000110a7984 */ /* 0x000f280000000800 */
        /* <DEDUP_REMOVED lines=12> */
[----:B------:R-:W2:Y:S01]  /*1d20*/  LDS.64 R10, [R15+UR6+0x30] ;  /* 0x000030060f0a7984 */ /* 0x000ea20008000a00 */
[----:B-----5:R-:W-:-:S03]  /*1d30*/  FFMA R27, R22, R9, R21 ;  /* 0x00000009161b7223 */ /* 0x020fc60000000015 */
[----:B------:R-:W-:Y:S01]  /*1d40*/  LDS R21, [R17+0x660] ;  /* 0x0006600011157984 */ /* 0x000fe20000000800 */
[----:B------:R-:W-:-:S03]  /*1d50*/  FFMA R18, R18, R9, R19 ;  /* 0x0000000912127223 */ /* 0x000fc60000000013 */
[----:B------:R-:W3:Y:S04]  /*1d60*/  LDS R22, [R17+0x680] ;  /* 0x0006800011167984 */ /* 0x000ee80000000800 */
[----:B------:R-:W-:Y:S01]  /*1d70*/  LDS R28, [R17+0x840] ;  /* 0x00084000111c7984 */ /* 0x000fe20000000800 */
[----:B0-----:R-:W-:-:S03]  /*1d80*/  FFMA R29, R8, R24, R29 ;  /* 0x00000018081d7223 */ /* 0x001fc6000000001d */
[----:B------:R-:W0:Y:S01]  /*1d90*/  LDS R8, [R17+0x620] ;  /* 0x0006200011087984 */ /* 0x000e220000000800 */
[----:B-1----:R-:W-:-:S03]  /*1da0*/  FFMA R20, R20, R9, R29 ;  /* 0x0000000914147223 */ /* 0x002fc6000000001d */
[----:B------:R-:W1:Y:S04]  /*1db0*/  LDS R24, [R17+0x6a0] ;  /* 0x0006a00011187984 */ /* 0x000e680000000800 */
[----:B------:R-:W-:Y:S01]  /*1dc0*/  LDS R29, [R17+0x700] ;  /* 0x00070000111d7984 */ /* 0x000fe20000000800 */
[C---:B--2---:R-:W-:Y:S01]  /*1dd0*/  FFMA R19, R10.reuse, R26, R27 ;  /* 0x0000001a0a137223 */ /* 0x044fe2000000001b */
[----:B------:R-:W-:Y:S02]  /*1de0*/  FFMA R18, R10, R23, R18 ;  /* 0x000000170a127223 */ /* 0x000fe40000000012 */
[----:B------:R-:W2:Y:S04]  /*1df0*/  LDS R27, [R17+0x6e0] ;  /* 0x0006e000111b7984 */ /* 0x000ea80000000800 */
[----:B------:R-:W-:Y:S01]  /*1e00*/  LDS R23, [R17+0x720] ;  /* 0x0007200011177984 */ /* 0x000fe20000000800 */
[----:B---3--:R-:W-:-:S03]  /*1e10*/  FFMA R22, R22, R11, R19 ;  /* 0x0000000b16167223 */ /* 0x008fc60000000013 */
[----:B------:R-:W-:Y:S04]  /*1e20*/  LDS R19, [R17+0x740] ;  /* 0x0007400011137984 */ /* 0x000fe80000000800 */
[----:B------:R-:W-:Y:S01]  /*1e30*/  LDS R26, [R17+0x7e0] ;  /* 0x0007e000111a7984 */ /* 0x000fe20000000800 */
[C---:B0-----:R-:W-:Y:S01]  /*1e40*/  FFMA R25, R10.reuse, R8, R25 ;  /* 0x000000080a197223 */ /* 0x041fe20000000019 */
[----:B------:R-:W-:Y:S02]  /*1e50*/  FFMA R10, R10, R21, R20 ;  /* 0x000000150a0a7223 */ /* 0x000fe40000000014 */
[----:B------:R-:W0:Y:S01]  /*1e60*/  LDS.64 R8, [R15+UR6+0x38] ;  /* 0x000038060f087984 */ /* 0x000e220008000a00 */
[----:B-1----:R-:W-:-:S03]  /*1e70*/  FFMA R25, R24, R11, R25 ;  /* 0x0000000b18197223 */ /* 0x002fc60000000019 */
[----:B------:R-:W1:Y:S04]  /*1e80*/  LDS R20, [R17+0x6c0] ;  /* 0x0006c00011147984 */ /* 0x000e680000000800 */
[----:B------:R-:W3:Y:S04]  /*1e90*/  LDS R21, [R17+0x760] ;  /* 0x0007600011157984 */ /* 0x000ee80000000800 */
[----:B------:R-:W4:Y:S01]  /*1ea0*/  LDS R24, [R17+0x7a0] ;  /* 0x0007a00011187984 */ /* 0x000f220000000800 */
[----:B--2---:R-:W-:Y:S01]  /*1eb0*/  FFMA R10, R27, R11, R10 ;  /* 0x0000000b1b0a7223 */ /* 0x004fe2000000000a */
[C---:B0-----:R-:W-:Y:S01]  /*1ec0*/  FFMA R29, R8.reuse, R29, R22 ;  /* 0x0000001d081d7223 */ /* 0x041fe20000000016 */
[----:B------:R-:W-:Y:S01]  /*1ed0*/  FFMA R23, R8, R23, R25 ;  /* 0x0000001708177223 */ /* 0x000fe20000000019 */
[----:B------:R-:W0:Y:S01]  /*1ee0*/  LDS R22, [R17+0x7c0] ;  /* 0x0007c00011167984 */ /* 0x000e220000000800 */
[----:B-1----:R-:W-:-:S03]  /*1ef0*/  FFMA R18, R20, R11, R18 ;  /* 0x0000000b14127223 */ /* 0x002fc60000000012 */
[----:B------:R-:W1:Y:S01]  /*1f00*/  LDS R20, [R17+0x780] ;  /* 0x0007800011147984 */ /* 0x000e620000000800 */
[C---:B------:R-:W-:Y:S01]  /*1f10*/  FFMA R25, R8.reuse, R19, R18 ;  /* 0x0000001308197223 */ /* 0x040fe20000000012 */
[----:B---3--:R-:W-:Y:S02]  /*1f20*/  FFMA R21, R8, R21, R10 ;  /* 0x0000001508157223 */ /* 0x008fe4000000000a */
[----:B------:R-:W-:Y:S01]  /*1f30*/  LDS R19, [R17+0x800] ;  /* 0x0008000011137984 */ /* 0x000fe20000000800 */
[-C--:B----4-:R-:W-:Y:S01]  /*1f40*/  FFMA R23, R24, R9.reuse, R23 ;  /* 0x0000000918177223 */ /* 0x090fe20000000017 */
[----:B------:R-:W-:Y:S02]  /*1f50*/  FFMA R26, R26, R9, R21 ;  /* 0x000000091a1a7223 */ /* 0x000fe40000000015 */
[----:B------:R-:W2:Y:S01]  /*1f60*/  LDS.64 R10, [R15+UR6+0x40] ;  /* 0x000040060f0a7984 */ /* 0x000ea20008000a00 */
[----:B------:R-:W-:-:S03]  /*1f70*/  UIADD3 UR6, UPT, UPT, UR6, 0x50, URZ ;  /* 0x0000005006067890 */ /* 0x000fc6000fffe0ff */
[----:B------:R-:W3:Y:S01]  /*1f80*/  LDS R8, [R17+0x820] ;  /* 0x0008200011087984 */ /* 0x000ee20000000800 */
[----:B------:R-:W-:-:S03]  /*1f90*/  UISETP.NE.AND UP0, UPT, UR6, 0xa8, UPT ;  /* 0x000000a80600788c */ /* 0x000fc6000bf05270 */
[----:B------:R-:W4:Y:S04]  /*1fa0*/  LDS R24, [R17+0x8a0] ;  /* 0x0008a00011187984 */ /* 0x000f280000000800 */
[----:B------:R-:W-:Y:S01]  /*1fb0*/  LDS R18, [R17+0x8e0] ;  /* 0x0008e00011127984 */ /* 0x000fe20000000800 */
[----:B0-----:R-:W-:-:S03]  /*1fc0*/  FFMA R25, R22, R9, R25 ;  /* 0x0000000916197223 */ /* 0x001fc60000000019 */
[----:B------:R-:W0:Y:S01]  /*1fd0*/  LDS R22, [R17+0x880] ;  /* 0x0008800011167984 */ /* 0x000e220000000800 */
[----:B-1----:R-:W-:-:S03]  /*1fe0*/  FFMA R29, R20, R9, R29 ;  /* 0x00000009141d7223 */ /* 0x002fc6000000001d */
[----:B------:R-:W1:Y:S04]  /*1ff0*/  LDS R9, [R17+0x860] ;  /* 0x0008600011097984 */ /* 0x000e680000000800 */
[----:B------:R5:W1:Y:S01]  /*2000*/  LDS R20, [R17+0x8c0] ;  /* 0x0008c00011147984 */ /* 0x000a620000000800 */
[C---:B--2---:R-:W-:Y:S01]  /*2010*/  FFMA R19, R10.reuse, R19, R29 ;  /* 0x000000130a137223 */ /* 0x044fe2000000001d */
[C---:B------:R-:W-:Y:S01]  /*2020*/  FFMA R21, R10.reuse, R28, R25 ;  /* 0x0000001c0a157223 */ /* 0x040fe20000000019 */
[----:B---3--:R-:W-:Y:S01]  /*2030*/  FFMA R23, R10, R8, R23 ;  /* 0x000000080a177223 */ /* 0x008fe20000000017 */
[----:B-----5:R-:W-:-:S03]  /*2040*/  VIADD R17, R17, 0xa00 ;  /* 0x00000a0011117836 */ /* 0x020fc60000000000 */
[-C--:B----4-:R-:W-:Y:S01]  /*2050*/  FFMA R23, R24, R11.reuse, R23 ;  /* 0x0000000b18177223 */ /* 0x090fe20000000017 */
[----:B0-----:R-:W-:Y:S01]  /*2060*/  FFMA R25, R22, R11, R19 ;  /* 0x0000000b16197223 */ /* 0x001fe20000000013 */
[----:B-1----:R-:W-:Y:S01]  /*2070*/  FFMA R9, R10, R9, R26 ;  /* 0x000000090a097223 */ /* 0x002fe2000000001a */
[----:B------:R-:W-:-:S03]  /*2080*/  FFMA R21, R20, R11, R21 ;  /* 0x0000000b14157223 */ /* 0x000fc60000000015 */
[----:B------:R-:W-:Y:S01]  /*2090*/  FFMA R27, R18, R11, R9 ;  /* 0x0000000b121b7223 */ /* 0x000fe20000000009 */
[----:B------:R-:W-:Y:S06]  /*20a0*/  BRA.U UP0, `(.L_x_4) ;  /* 0xfffffff500487547 */ /* 0x000fec000b83ffff */
[----:B------:R-:W-:-:S04]  /*20b0*/  UIADD3 UR4, UPT, UPT, UR4, 0x1, URZ ;  /* 0x0000000104047890 */ /* 0x000fc8000fffe0ff */
[----:B------:R-:W-:-:S09]  /*20c0*/  UISETP.NE.AND UP0, UPT, UR4, 0x4, UPT ;  /* 0x000000040400788c */ /* 0x000fd2000bf05270 */
[----:B------:R-:W-:Y:S05]  /*20d0*/  BRA.U UP0, `(.L_x_5) ;  /* 0xfffffff1001c7547 */ /* 0x000fea000b83ffff */
[----:B------:R-:W0:Y:S01]  /*20e0*/  LDC.64 R4, c[0x0][0x398] ;  /* 0x0000e600ff047b82 */ /* 0x000e220000000a00 */
[----:B------:R-:W-:-:S04]  /*20f0*/  USHF.L.U32 UR6, UR9, 0x5, URZ ;  /* 0x0000000509067899 */ /* 0x000fc800080006ff */
[----:B------:R-:W-:-:S06]  /*2100*/  ULOP3.LUT UR8, UR6, 0x60, URZ, 0xc0, !UPT ;  /* 0x0000006006087892 */ /* 0x000fcc000f8ec0ff */
[----:B------:R-:W-:-:S04]  /*2110*/  MOV R3, UR8 ;  /* 0x0000000800037c02 */ /* 0x000fc80008000f00 */
[----:B------:R-:W-:-:S05]  /*2120*/  LOP3.LUT R3, R3, 0x7, R0, 0xf8, !PT ;  /* 0x0000000703037812 */ /* 0x000fca00078ef800 */
[----:B0-----:R-:W-:Y:S01]  /*2130*/  IMAD.WIDE.U32 R4, R3, 0x4, R4 ;  /* 0x0000000403047825 */ /* 0x001fe200078e0004 */
[----:B------:R-:W-:Y:S01]  /*2140*/  USHF.L.U32 UR6, UR9, 0xa, URZ ;  /* 0x0000000a09067899 */ /* 0x000fe200080006ff */
[----:B------:R-:W0:Y:S03]  /*2150*/  LDC.64 R2, c[0x0][0x390] ;  /* 0x0000e400ff027b82 */ /* 0x000e260000000a00 */
[----:B------:R-:W2:Y:S04]  /*2160*/  LDG.E.CONSTANT R6, desc[UR10][R4.64] ;  /* 0x0000000a04067981 */ /* 0x000ea8000c1e9900 */
[----:B------:R-:W3:Y:S04]  /*2170*/  LDG.E.CONSTANT R12, desc[UR10][R4.64+0x20] ;  /* 0x0000200a040c7981 */ /* 0x000ee8000c1e9900 */
[----:B------:R-:W4:Y:S04]  /*2180*/  LDG.E.CONSTANT R14, desc[UR10][R4.64+0x40] ;  /* 0x0000400a040e7981 */ /* 0x000f28000c1e9900 */
[----:B------:R1:W5:Y:S01]  /*2190*/  LDG.E.CONSTANT R16, desc[UR10][R4.64+0x60] ;  /* 0x0000600a04107981 */ /* 0x000362000c1e9900 */
[----:B------:R-:W-:Y:S01]  /*21a0*/  ULOP3.LUT UR6, UR6, 0x7fff8000, URZ, 0xc0, !UPT ;  /* 0x7fff800006067892 */ /* 0x000fe2000f8ec0ff */
[----:B------:R-:W-:-:S02]  /*21b0*/  IMAD.SHL.U32 R7, R0, 0x200, RZ ;  /* 0x0000020000077824 */ /* 0x000fc400078e00ff */
[----:B------:R-:W-:-:S03]  /*21c0*/  IMAD.SHL.U32 R8, R0, 0x80, RZ ;  /* 0x0000008000087824 */ /* 0x000fc600078e00ff */
[----:B------:R-:W-:Y:S02]  /*21d0*/  MOV R9, UR6 ;  /* 0x0000000600097c02 */ /* 0x000fe40008000f00 */
[----:B------:R-:W-:Y:S01]  /*21e0*/  LOP3.LUT R7, R7, 0x60000, RZ, 0xc0, !PT ;  /* 0x0006000007077812 */ /* 0x000fe200078ec0ff */
[----:B-1----:R-:W-:Y:S01]  /*21f0*/  IMAD.U32 R4, RZ, RZ, UR5 ;  /* 0x00000005ff047e24 */ /* 0x002fe2000f8e00ff */
[--C-:B------:R-:W-:Y:S02]  /*2200*/  LOP3.LUT R10, R9, 0x7, R0.reuse, 0xf8, !PT ;  /* 0x00000007090a7812 */ /* 0x100fe400078ef800 */
[----:B------:R-:W-:Y:S02]  /*2210*/  LOP3.LUT R8, R8, 0x7000, RZ, 0xc0, !PT ;  /* 0x0000700008087812 */ /* 0x000fe400078ec0ff */
[----:B------:R-:W-:Y:S02]  /*2220*/  IADD3 R7, PT, PT, R10, UR8, R7 ;  /* 0x000000080a077c10 */ /* 0x000fe4000fffe007 */
[----:B------:R-:W-:-:S02]  /*2230*/  SHF.R.U32.HI R0, RZ, 0x3, R0 ;  /* 0x00000003ff007819 */ /* 0x000fc40000011600 */
[----:B------:R-:W-:Y:S02]  /*2240*/  IADD3 R7, PT, PT, R8, R7, RZ ;  /* 0x0000000708077210 */ /* 0x000fe40007ffe0ff */
[----:B------:R-:W-:-:S03]  /*2250*/  SHF.L.U32 R0, R0, 0x7, RZ ;  /* 0x0000000700007819 */ /* 0x000fc600000006ff */
[----:B------:R-:W-:Y:S01]  /*2260*/  IMAD R7, R4, 0x200, R7 ;  /* 0x0000020004077824 */ /* 0x000fe200078e0207 */
[----:B------:R-:W-:-:S04]  /*2270*/  LOP3.LUT R0, R0, 0x180, RZ, 0xc0, !PT ;  /* 0x0000018000007812 */ /* 0x000fc800078ec0ff */
[----:B------:R-:W-:-:S05]  /*2280*/  IADD3 R7, PT, PT, R0, R7, RZ ;  /* 0x0000000700077210 */ /* 0x000fca0007ffe0ff */
[----:B0-----:R-:W-:-:S04]  /*2290*/  IMAD.WIDE.U32 R2, R7, 0x4, R2 ;  /* 0x0000000407027825 */ /* 0x001fc800078e0002 */
[----:B--2---:R-:W-:Y:S01]  /*22a0*/  FADD R6, R25, R6 ;  /* 0x0000000619067221 */ /* 0x004fe20000000000 */
[----:B---3--:R-:W-:-:S04]  /*22b0*/  FADD R12, R23, R12 ;  /* 0x0000000c170c7221 */ /* 0x008fc80000000000 */
[----:B------:R-:W-:Y:S01]  /*22c0*/  FMNMX R5, RZ, R6, !PT ;  /* 0x00000006ff057209 */ /* 0x000fe20007800000 */
[----:B----4-:R-:W-:Y:S01]  /*22d0*/  FADD R14, R21, R14 ;  /* 0x0000000e150e7221 */ /* 0x010fe20000000000 */
[----:B------:R-:W-:-:S03]  /*22e0*/  FMNMX R7, RZ, R12, !PT ;  /* 0x0000000cff077209 */ /* 0x000fc60007800000 */
[----:B------:R-:W-:Y:S01]  /*22f0*/  STG.E desc[UR10][R2.64], R5 ;  /* 0x0000000502007986 */ /* 0x000fe2000c10190a */
[----:B-----5:R-:W-:Y:S01]  /*2300*/  FADD R16, R27, R16 ;  /* 0x000000101b107221 */ /* 0x020fe20000000000 */
[----:B------:R-:W-:Y:S02]  /*2310*/  FMNMX R9, RZ, R14, !PT ;  /* 0x0000000eff097209 */ /* 0x000fe40007800000 */
[----:B------:R-:W-:Y:S02]  /*2320*/  STG.E desc[UR10][R2.64+0x20], R7 ;  /* 0x0000200702007986 */ /* 0x000fe4000c10190a */
[----:B------:R-:W-:Y:S02]  /*2330*/  FMNMX R11, RZ, R16, !PT ;  /* 0x00000010ff0b7209 */ /* 0x000fe40007800000 */
[----:B------:R-:W-:Y:S04]  /*2340*/  STG.E desc[UR10][R2.64+0x40], R9 ;  /* 0x0000400902007986 */ /* 0x000fe8000c10190a */
[----:B------:R-:W-:Y:S01]  /*2350*/  STG.E desc[UR10][R2.64+0x60], R11 ;  /* 0x0000600b02007986 */ /* 0x000fe2000c10190a */
[----:B------:R-:W-:Y:S05]  /*2360*/  EXIT ;  /* 0x000000000000794d */ /* 0x000fea0003800000 */
.L_x_6:
[----:B------:R-:W-:-:S00]  /*2370*/  BRA `(.L_x_6) ;  /* 0xfffffffc00fc7947 */ /* 0x000fc0000383ffff */
[----:B------:R-:W-:-:S00]  /*2380*/  NOP ;  /* 0x0000000000007918 */ /* 0x000fc00000000000 */
[----:B------:R-:W-:-:S00]  /*2390*/  NOP ;  /* 0x0000000000007918 */ /* 0x000fc00000000000 */
[----:B------:R-:W-:-:S00]  /*23a0*/  NOP ;  /* 0x0000000000007918 */ /* 0x000fc00000000000 */
[----:B------:R-:W-:-:S00]  /*23b0*/  NOP ;  /* 0x0000000000007918 */ /* 0x000fc00000000000 */
[----:B------:R-:W-:-:S00]  /*23c0*/  NOP ;  /* 0x0000000000007918 */ /* 0x000fc00000000000 */
[----:B------:R-:W-:-:S00]  /*23d0*/  NOP ;  /* 0x0000000000007918 */ /* 0x000fc00000000000 */
[----:B------:R-:W-:-:S00]  /*23e0*/  NOP ;  /* 0x0000000000007918 */ /* 0x000fc00000000000 */
[----:B------:R-:W-:-:S00]  /*23f0*/  NOP ;  /* 0x0000000000007918 */ /* 0x000fc00000000000 */
.L_x_7:


//--------------------- .nv.shared.my_kernel_kernel0 --------------------------
	.section	.nv.shared.my_kernel_kernel0,"aw",@nobits
	.sectionflags	@""
	.align	4
.nv.shared.my_kernel_kernel0:
	.zero		16384


//--------------------- .nv.shared.reserved.0     --------------------------
	.section	.nv.shared.reserved.0,"aw",@nobits
	.weak		__nv_reservedSMEM_offset_0_alias
	.size		__nv_reservedSMEM_offset_0_alias, 0, 64
	.other		__nv_reservedSMEM_offset_0_alias,@"STO_CUDA_RESERVED_SHARED STV_DEFAULT"
__nv_reservedSMEM_offset_0_alias:
	.zero		0
	.zero		64


//--------------------- .nv.constant0.my_kernel_kernel0 --------------------------
	.section	.nv.constant0.my_kernel_kernel0,"a",@progbits
	.sectionflags	@""
	.align	4
.nv.constant0.my_kernel_kernel0:
	.zero		928


//--------------------- SYMBOLS --------------------------

	.type		.nv.reservedSmem.offset0,@object
	.size		.nv.reservedSmem.offset0,0x4
	.type		.nv.reservedSmem.cap,@object
	.size		.nv.reservedSmem.cap,0x4
